//
// Generated by NVIDIA NVVM Compiler
//
// Compiler Build ID: CL-36424714
// Cuda compilation tools, release 13.0, V13.0.88
// Based on NVVM 20.0.0
//

.version 9.0
.target sm_100
.address_size 64

	// .globl	_Z19add_single_threadediPfS_
.extern .func  (.param .b32 func_retval0) vprintf
(
	.param .b64 vprintf_param_0,
	.param .b64 vprintf_param_1
)
;
.global .align 1 .b8 $str[14] = {97, 114, 114, 97, 121, 32, 105, 100, 120, 32, 37, 100, 10};

.visible .entry _Z19add_single_threadediPfS_(
	.param .u32 _Z19add_single_threadediPfS__param_0,
	.param .u64 .ptr .align 1 _Z19add_single_threadediPfS__param_1,
	.param .u64 .ptr .align 1 _Z19add_single_threadediPfS__param_2
)
{
	.reg .pred 	%p<10>;
	.reg .b32 	%r<23>;
	.reg .b32 	%f<88>;
	.reg .b64 	%rd<28>;

	ld.param.u32 	%r16, [_Z19add_single_threadediPfS__param_0];
	ld.param.u64 	%rd15, [_Z19add_single_threadediPfS__param_1];
	ld.param.u64 	%rd16, [_Z19add_single_threadediPfS__param_2];
	cvta.to.global.u64 	%rd1, %rd16;
	cvta.to.global.u64 	%rd2, %rd15;
	setp.lt.s32 	%p1, %r16, 1;
	@%p1 bra 	$L__BB0_13;
	and.b32  	%r1, %r16, 15;
	setp.lt.u32 	%p2, %r16, 16;
	mov.b32 	%r20, 0;
	@%p2 bra 	$L__BB0_4;
	and.b32  	%r20, %r16, 2147483632;
	neg.s32 	%r18, %r20;
	add.s64 	%rd25, %rd2, 32;
	add.s64 	%rd24, %rd1, 32;
$L__BB0_3:
	.pragma "nounroll";
	ld.global.f32 	%f1, [%rd25+-32];
	ld.global.f32 	%f2, [%rd24+-32];
	add.f32 	%f3, %f1, %f2;
	st.global.f32 	[%rd24+-32], %f3;
	ld.global.f32 	%f4, [%rd25+-28];
	ld.global.f32 	%f5, [%rd24+-28];
	add.f32 	%f6, %f4, %f5;
	st.global.f32 	[%rd24+-28], %f6;
	ld.global.f32 	%f7, [%rd25+-24];
	ld.global.f32 	%f8, [%rd24+-24];
	add.f32 	%f9, %f7, %f8;
	st.global.f32 	[%rd24+-24], %f9;
	ld.global.f32 	%f10, [%rd25+-20];
	ld.global.f32 	%f11, [%rd24+-20];
	add.f32 	%f12, %f10, %f11;
	st.global.f32 	[%rd24+-20], %f12;
	ld.global.f32 	%f13, [%rd25+-16];
	ld.global.f32 	%f14, [%rd24+-16];
	add.f32 	%f15, %f13, %f14;
	st.global.f32 	[%rd24+-16], %f15;
	ld.global.f32 	%f16, [%rd25+-12];
	ld.global.f32 	%f17, [%rd24+-12];
	add.f32 	%f18, %f16, %f17;
	st.global.f32 	[%rd24+-12], %f18;
	ld.global.f32 	%f19, [%rd25+-8];
	ld.global.f32 	%f20, [%rd24+-8];
	add.f32 	%f21, %f19, %f20;
	st.global.f32 	[%rd24+-8], %f21;
	ld.global.f32 	%f22, [%rd25+-4];
	ld.global.f32 	%f23, [%rd24+-4];
	add.f32 	%f24, %f22, %f23;
	st.global.f32 	[%rd24+-4], %f24;
	ld.global.f32 	%f25, [%rd25];
	ld.global.f32 	%f26, [%rd24];
	add.f32 	%f27, %f25, %f26;
	st.global.f32 	[%rd24], %f27;
	ld.global.f32 	%f28, [%rd25+4];
	ld.global.f32 	%f29, [%rd24+4];
	add.f32 	%f30, %f28, %f29;
	st.global.f32 	[%rd24+4], %f30;
	ld.global.f32 	%f31, [%rd25+8];
	ld.global.f32 	%f32, [%rd24+8];
	add.f32 	%f33, %f31, %f32;
	st.global.f32 	[%rd24+8], %f33;
	ld.global.f32 	%f34, [%rd25+12];
	ld.global.f32 	%f35, [%rd24+12];
	add.f32 	%f36, %f34, %f35;
	st.global.f32 	[%rd24+12], %f36;
	ld.global.f32 	%f37, [%rd25+16];
	ld.global.f32 	%f38, [%rd24+16];
	add.f32 	%f39, %f37, %f38;
	st.global.f32 	[%rd24+16], %f39;
	ld.global.f32 	%f40, [%rd25+20];
	ld.global.f32 	%f41, [%rd24+20];
	add.f32 	%f42, %f40, %f41;
	st.global.f32 	[%rd24+20], %f42;
	ld.global.f32 	%f43, [%rd25+24];
	ld.global.f32 	%f44, [%rd24+24];
	add.f32 	%f45, %f43, %f44;
	st.global.f32 	[%rd24+24], %f45;
	ld.global.f32 	%f46, [%rd25+28];
	ld.global.f32 	%f47, [%rd24+28];
	add.f32 	%f48, %f46, %f47;
	st.global.f32 	[%rd24+28], %f48;
	add.s32 	%r18, %r18, 16;
	add.s64 	%rd25, %rd25, 64;
	add.s64 	%rd24, %rd24, 64;
	setp.ne.s32 	%p3, %r18, 0;
	@%p3 bra 	$L__BB0_3;
$L__BB0_4:
	setp.eq.s32 	%p4, %r1, 0;
	@%p4 bra 	$L__BB0_13;
	and.b32  	%r7, %r16, 7;
	setp.lt.u32 	%p5, %r1, 8;
	@%p5 bra 	$L__BB0_7;
	mul.wide.u32 	%rd17, %r20, 4;
	add.s64 	%rd18, %rd2, %rd17;
	ld.global.f32 	%f49, [%rd18];
	add.s64 	%rd19, %rd1, %rd17;
	ld.global.f32 	%f50, [%rd19];
	add.f32 	%f51, %f49, %f50;
	st.global.f32 	[%rd19], %f51;
	ld.global.f32 	%f52, [%rd18+4];
	ld.global.f32 	%f53, [%rd19+4];
	add.f32 	%f54, %f52, %f53;
	st.global.f32 	[%rd19+4], %f54;
	ld.global.f32 	%f55, [%rd18+8];
	ld.global.f32 	%f56, [%rd19+8];
	add.f32 	%f57, %f55, %f56;
	st.global.f32 	[%rd19+8], %f57;
	ld.global.f32 	%f58, [%rd18+12];
	ld.global.f32 	%f59, [%rd19+12];
	add.f32 	%f60, %f58, %f59;
	st.global.f32 	[%rd19+12], %f60;
	ld.global.f32 	%f61, [%rd18+16];
	ld.global.f32 	%f62, [%rd19+16];
	add.f32 	%f63, %f61, %f62;
	st.global.f32 	[%rd19+16], %f63;
	ld.global.f32 	%f64, [%rd18+20];
	ld.global.f32 	%f65, [%rd19+20];
	add.f32 	%f66, %f64, %f65;
	st.global.f32 	[%rd19+20], %f66;
	ld.global.f32 	%f67, [%rd18+24];
	ld.global.f32 	%f68, [%rd19+24];
	add.f32 	%f69, %f67, %f68;
	st.global.f32 	[%rd19+24], %f69;
	ld.global.f32 	%f70, [%rd18+28];
	ld.global.f32 	%f71, [%rd19+28];
	add.f32 	%f72, %f70, %f71;
	st.global.f32 	[%rd19+28], %f72;
	add.s32 	%r20, %r20, 8;
$L__BB0_7:
	setp.eq.s32 	%p6, %r7, 0;
	@%p6 bra 	$L__BB0_13;
	and.b32  	%r10, %r16, 3;
	setp.lt.u32 	%p7, %r7, 4;
	@%p7 bra 	$L__BB0_10;
	mul.wide.u32 	%rd20, %r20, 4;
	add.s64 	%rd21, %rd2, %rd20;
	ld.global.f32 	%f73, [%rd21];
	add.s64 	%rd22, %rd1, %rd20;
	ld.global.f32 	%f74, [%rd22];
	add.f32 	%f75, %f73, %f74;
	st.global.f32 	[%rd22], %f75;
	ld.global.f32 	%f76, [%rd21+4];
	ld.global.f32 	%f77, [%rd22+4];
	add.f32 	%f78, %f76, %f77;
	st.global.f32 	[%rd22+4], %f78;
	ld.global.f32 	%f79, [%rd21+8];
	ld.global.f32 	%f80, [%rd22+8];
	add.f32 	%f81, %f79, %f80;
	st.global.f32 	[%rd22+8], %f81;
	ld.global.f32 	%f82, [%rd21+12];
	ld.global.f32 	%f83, [%rd22+12];
	add.f32 	%f84, %f82, %f83;
	st.global.f32 	[%rd22+12], %f84;
	add.s32 	%r20, %r20, 4;
$L__BB0_10:
	setp.eq.s32 	%p8, %r10, 0;
	@%p8 bra 	$L__BB0_13;
	mul.wide.u32 	%rd23, %r20, 4;
	add.s64 	%rd27, %rd1, %rd23;
	add.s64 	%rd26, %rd2, %rd23;
	neg.s32 	%r22, %r10;
$L__BB0_12:
	.pragma "nounroll";
	ld.global.f32 	%f85, [%rd26];
	ld.global.f32 	%f86, [%rd27];
	add.f32 	%f87, %f85, %f86;
	st.global.f32 	[%rd27], %f87;
	add.s64 	%rd27, %rd27, 4;
	add.s64 	%rd26, %rd26, 4;
	add.s32 	%r22, %r22, 1;
	setp.ne.s32 	%p9, %r22, 0;
	@%p9 bra 	$L__BB0_12;
$L__BB0_13:
	ret;

}
	// .globl	_Z18add_multi_threadediPfS_
.visible .entry _Z18add_multi_threadediPfS_(
	.param .u32 _Z18add_multi_threadediPfS__param_0,
	.param .u64 .ptr .align 1 _Z18add_multi_threadediPfS__param_1,
	.param .u64 .ptr .align 1 _Z18add_multi_threadediPfS__param_2
)
{
	.local .align 8 .b8 	__local_depot1[8];
	.reg .b64 	%SP;
	.reg .b64 	%SPL;
	.reg .pred 	%p<7>;
	.reg .b32 	%r<39>;
	.reg .b32 	%f<16>;
	.reg .b64 	%rd<32>;

	mov.u64 	%SPL, __local_depot1;
	cvta.local.u64 	%SP, %SPL;
	ld.param.u32 	%r12, [_Z18add_multi_threadediPfS__param_0];
	ld.param.u64 	%rd8, [_Z18add_multi_threadediPfS__param_1];
	ld.param.u64 	%rd9, [_Z18add_multi_threadediPfS__param_2];
	cvta.to.global.u64 	%rd1, %rd9;
	cvta.to.global.u64 	%rd2, %rd8;
	add.u64 	%rd10, %SP, 0;
	add.u64 	%rd3, %SPL, 0;
	mov.u32 	%r37, %tid.x;
	mov.u32 	%r2, %ntid.x;
	setp.ge.s32 	%p1, %r37, %r12;
	@%p1 bra 	$L__BB1_7;
	add.s32 	%r13, %r37, %r2;
	max.u32 	%r14, %r12, %r13;
	setp.lt.u32 	%p2, %r13, %r12;
	selp.u32 	%r15, 1, 0, %p2;
	add.s32 	%r16, %r13, %r15;
	sub.s32 	%r17, %r14, %r16;
	div.u32 	%r18, %r17, %r2;
	add.s32 	%r3, %r18, %r15;
	and.b32  	%r19, %r3, 3;
	setp.eq.s32 	%p3, %r19, 3;
	@%p3 bra 	$L__BB1_4;
	mul.wide.u32 	%rd31, %r37, 4;
	mul.wide.u32 	%rd5, %r2, 4;
	add.s32 	%r20, %r3, 1;
	and.b32  	%r21, %r20, 3;
	neg.s32 	%r35, %r21;
	mov.u64 	%rd11, $str;
$L__BB1_3:
	.pragma "nounroll";
	st.local.u32 	[%rd3], %r37;
	cvta.global.u64 	%rd12, %rd11;
	{ // callseq 0, 0
	.param .b64 param0;
	st.param.b64 	[param0], %rd12;
	.param .b64 param1;
	st.param.b64 	[param1], %rd10;
	.param .b32 retval0;
	call.uni (retval0), 
	vprintf, 
	(
	param0, 
	param1
	);
	ld.param.b32 	%r22, [retval0];
	} // callseq 0
	add.s64 	%rd14, %rd2, %rd31;
	ld.global.f32 	%f1, [%rd14];
	add.s64 	%rd15, %rd1, %rd31;
	ld.global.f32 	%f2, [%rd15];
	add.f32 	%f3, %f1, %f2;
	st.global.f32 	[%rd15], %f3;
	add.s32 	%r37, %r37, %r2;
	add.s64 	%rd31, %rd31, %rd5;
	add.s32 	%r35, %r35, 1;
	setp.ne.s32 	%p4, %r35, 0;
	@%p4 bra 	$L__BB1_3;
$L__BB1_4:
	setp.lt.u32 	%p5, %r3, 3;
	@%p5 bra 	$L__BB1_7;
	mov.u64 	%rd16, $str;
$L__BB1_6:
	st.local.u32 	[%rd3], %r37;
	cvta.global.u64 	%rd17, %rd16;
	{ // callseq 1, 0
	.param .b64 param0;
	st.param.b64 	[param0], %rd17;
	.param .b64 param1;
	st.param.b64 	[param1], %rd10;
	.param .b32 retval0;
	call.uni (retval0), 
	vprintf, 
	(
	param0, 
	param1
	);
	ld.param.b32 	%r24, [retval0];
	} // callseq 1
	mul.wide.u32 	%rd19, %r37, 4;
	add.s64 	%rd20, %rd2, %rd19;
	ld.global.f32 	%f4, [%rd20];
	add.s64 	%rd21, %rd1, %rd19;
	ld.global.f32 	%f5, [%rd21];
	add.f32 	%f6, %f4, %f5;
	st.global.f32 	[%rd21], %f6;
	add.s32 	%r26, %r37, %r2;
	st.local.u32 	[%rd3], %r26;
	{ // callseq 2, 0
	.param .b64 param0;
	st.param.b64 	[param0], %rd17;
	.param .b64 param1;
	st.param.b64 	[param1], %rd10;
	.param .b32 retval0;
	call.uni (retval0), 
	vprintf, 
	(
	param0, 
	param1
	);
	ld.param.b32 	%r27, [retval0];
	} // callseq 2
	mul.wide.u32 	%rd22, %r26, 4;
	add.s64 	%rd23, %rd2, %rd22;
	ld.global.f32 	%f7, [%rd23];
	add.s64 	%rd24, %rd1, %rd22;
	ld.global.f32 	%f8, [%rd24];
	add.f32 	%f9, %f7, %f8;
	st.global.f32 	[%rd24], %f9;
	add.s32 	%r29, %r26, %r2;
	st.local.u32 	[%rd3], %r29;
	{ // callseq 3, 0
	.param .b64 param0;
	st.param.b64 	[param0], %rd17;
	.param .b64 param1;
	st.param.b64 	[param1], %rd10;
	.param .b32 retval0;
	call.uni (retval0), 
	vprintf, 
	(
	param0, 
	param1
	);
	ld.param.b32 	%r30, [retval0];
	} // callseq 3
	mul.wide.u32 	%rd25, %r29, 4;
	add.s64 	%rd26, %rd2, %rd25;
	ld.global.f32 	%f10, [%rd26];
	add.s64 	%rd27, %rd1, %rd25;
	ld.global.f32 	%f11, [%rd27];
	add.f32 	%f12, %f10, %f11;
	st.global.f32 	[%rd27], %f12;
	add.s32 	%r32, %r29, %r2;
	st.local.u32 	[%rd3], %r32;
	{ // callseq 4, 0
	.param .b64 param0;
	st.param.b64 	[param0], %rd17;
	.param .b64 param1;
	st.param.b64 	[param1], %rd10;
	.param .b32 retval0;
	call.uni (retval0), 
	vprintf, 
	(
	param0, 
	param1
	);
	ld.param.b32 	%r33, [retval0];
	} // callseq 4
	mul.wide.u32 	%rd28, %r32, 4;
	add.s64 	%rd29, %rd2, %rd28;
	ld.global.f32 	%f13, [%rd29];
	add.s64 	%rd30, %rd1, %rd28;
	ld.global.f32 	%f14, [%rd30];
	add.f32 	%f15, %f13, %f14;
	st.global.f32 	[%rd30], %f15;
	add.s32 	%r37, %r32, %r2;
	setp.lt.s32 	%p6, %r37, %r12;
	@%p6 bra 	$L__BB1_6;
$L__BB1_7:
	ret;

}
	// .globl	_Z3addiPfS_
.visible .entry _Z3addiPfS_(
	.param .u32 _Z3addiPfS__param_0,
	.param .u64 .ptr .align 1 _Z3addiPfS__param_1,
	.param .u64 .ptr .align 1 _Z3addiPfS__param_2
)
{
	.reg .pred 	%p<7>;
	.reg .b32 	%r<31>;
	.reg .b32 	%f<16>;
	.reg .b64 	%rd<18>;

	ld.param.u32 	%r12, [_Z3addiPfS__param_0];
	ld.param.u64 	%rd3, [_Z3addiPfS__param_1];
	ld.param.u64 	%rd4, [_Z3addiPfS__param_2];
	cvta.to.global.u64 	%rd1, %rd4;
	cvta.to.global.u64 	%rd2, %rd3;
	mov.u32 	%r13, %ctaid.x;
	mov.u32 	%r14, %ntid.x;
	mov.u32 	%r15, %tid.x;
	mad.lo.s32 	%r29, %r13, %r14, %r15;
	mov.u32 	%r16, %nctaid.x;
	mul.lo.s32 	%r2, %r14, %r16;
	setp.ge.s32 	%p1, %r29, %r12;
	@%p1 bra 	$L__BB2_7;
	add.s32 	%r17, %r29, %r2;
	max.s32 	%r18, %r12, %r17;
	setp.lt.s32 	%p2, %r17, %r12;
	selp.u32 	%r19, 1, 0, %p2;
	add.s32 	%r20, %r17, %r19;
	sub.s32 	%r21, %r18, %r20;
	div.u32 	%r22, %r21, %r2;
	add.s32 	%r3, %r22, %r19;
	and.b32  	%r23, %r3, 3;
	setp.eq.s32 	%p3, %r23, 3;
	@%p3 bra 	$L__BB2_4;
	add.s32 	%r24, %r3, 1;
	and.b32  	%r25, %r24, 3;
	neg.s32 	%r27, %r25;
$L__BB2_3:
	.pragma "nounroll";
	mul.wide.s32 	%rd5, %r29, 4;
	add.s64 	%rd6, %rd1, %rd5;
	add.s64 	%rd7, %rd2, %rd5;
	ld.global.f32 	%f1, [%rd7];
	ld.global.f32 	%f2, [%rd6];
	add.f32 	%f3, %f1, %f2;
	st.global.f32 	[%rd6], %f3;
	add.s32 	%r29, %r29, %r2;
	add.s32 	%r27, %r27, 1;
	setp.ne.s32 	%p4, %r27, 0;
	@%p4 bra 	$L__BB2_3;
$L__BB2_4:
	setp.lt.u32 	%p5, %r3, 3;
	@%p5 bra 	$L__BB2_7;
	mul.wide.s32 	%rd11, %r2, 4;
	shl.b32 	%r26, %r2, 2;
$L__BB2_6:
	mul.wide.s32 	%rd8, %r29, 4;
	add.s64 	%rd9, %rd2, %rd8;
	ld.global.f32 	%f4, [%rd9];
	add.s64 	%rd10, %rd1, %rd8;
	ld.global.f32 	%f5, [%rd10];
	add.f32 	%f6, %f4, %f5;
	st.global.f32 	[%rd10], %f6;
	add.s64 	%rd12, %rd9, %rd11;
	ld.global.f32 	%f7, [%rd12];
	add.s64 	%rd13, %rd10, %rd11;
	ld.global.f32 	%f8, [%rd13];
	add.f32 	%f9, %f7, %f8;
	st.global.f32 	[%rd13], %f9;
	add.s64 	%rd14, %rd12, %rd11;
	ld.global.f32 	%f10, [%rd14];
	add.s64 	%rd15, %rd13, %rd11;
	ld.global.f32 	%f11, [%rd15];
	add.f32 	%f12, %f10, %f11;
	st.global.f32 	[%rd15], %f12;
	add.s64 	%rd16, %rd14, %rd11;
	ld.global.f32 	%f13, [%rd16];
	add.s64 	%rd17, %rd15, %rd11;
	ld.global.f32 	%f14, [%rd17];
	add.f32 	%f15, %f13, %f14;
	st.global.f32 	[%rd17], %f15;
	add.s32 	%r29, %r26, %r29;
	setp.lt.s32 	%p6, %r29, %r12;
	@%p6 bra 	$L__BB2_6;
$L__BB2_7:
	ret;

}


// ===== COMPILED SASS (sm_100) =====

	.target	sm_100

	.elftype	@"ET_EXEC"


//--------------------- .note.nv.tkinfo           --------------------------
	.section	.note.nv.tkinfo,"",@"SHT_NOTE"
	.sectionflags	@"SHF_NOTE_NV_TKINFO"
	.tkinfo
        /*0018*/ 	.word	0x00000002
        /*0030*/ 	.string	""
        /*0030*/ 	.string	"ptxas"
        /*0030*/ 	.string	"Cuda compilation tools, release 13.0, V13.0.88"
        /*0030*/ 	.string	"Build cuda_13.0.r13.0/compiler.36424714_0"
        /*0030*/ 	.string	"-arch sm_100 -m 64 "



//--------------------- .note.nv.cuinfo           --------------------------
	.section	.note.nv.cuinfo,"",@"SHT_NOTE"
	.sectionflags	@"SHF_NOTE_NV_CUINFO"
        /*0018*/ 	.short	0x0002
        /*001a*/ 	.short	0x0064
        /*001c*/ 	.short	0x0082
	.zero		2


//--------------------- .nv.info                  --------------------------
	.section	.nv.info,"",@"SHT_CUDA_INFO"
	.align	4


	//----- nvinfo : EIATTR_REGCOUNT
	.align		4
        /*0000*/ 	.byte	0x04, 0x2f
        /*0002*/ 	.short	(.L_2 - .L_1)
	.align		4
.L_1:
        /*0004*/ 	.word	index@(_Z19add_single_threadediPfS_)
        /*0008*/ 	.word	0x00000012


	//----- nvinfo : EIATTR_FRAME_SIZE
	.align		4
.L_2:
        /*000c*/ 	.byte	0x04, 0x11
        /*000e*/ 	.short	(.L_4 - .L_3)
	.align		4
.L_3:
        /*0010*/ 	.word	index@(_Z19add_single_threadediPfS_)
        /*0014*/ 	.word	0x00000000


	//----- nvinfo : EIATTR_REGCOUNT
	.align		4
.L_4:
        /*0018*/ 	.byte	0x04, 0x2f
        /*001a*/ 	.short	(.L_6 - .L_5)
	.align		4
.L_5:
        /*001c*/ 	.word	index@(_Z18add_multi_threadediPfS_)
        /*0020*/ 	.word	0x0000001b


	//----- nvinfo : EIATTR_FRAME_SIZE
	.align		4
.L_6:
        /*0024*/ 	.byte	0x04, 0x11
        /*0026*/ 	.short	(.L_8 - .L_7)
	.align		4
.L_7:
        /*0028*/ 	.word	index@(_Z18add_multi_threadediPfS_)
        /*002c*/ 	.word	0x00000008


	//----- nvinfo : EIATTR_REGCOUNT
	.align		4
.L_8:
        /*0030*/ 	.byte	0x04, 0x2f
        /*0032*/ 	.short	(.L_10 - .L_9)
	.align		4
.L_9:
        /*0034*/ 	.word	index@(_Z3addiPfS_)
        /*0038*/ 	.word	0x00000018


	//----- nvinfo : EIATTR_FRAME_SIZE
	.align		4
.L_10:
        /*003c*/ 	.byte	0x04, 0x11
        /*003e*/ 	.short	(.L_12 - .L_11)
	.align		4
.L_11:
        /*0040*/ 	.word	index@(_Z3addiPfS_)
        /*0044*/ 	.word	0x00000000


	//----- nvinfo : EIATTR_MIN_STACK_SIZE
	.align		4
.L_12:
        /*0048*/ 	.byte	0x04, 0x12
        /*004a*/ 	.short	(.L_14 - .L_13)
	.align		4
.L_13:
        /*004c*/ 	.word	index@(_Z3addiPfS_)
        /*0050*/ 	.word	0x00000000


	//----- nvinfo : EIATTR_MIN_STACK_SIZE
	.align		4
.L_14:
        /*0054*/ 	.byte	0x04, 0x12
        /*0056*/ 	.short	(.L_16 - .L_15)
	.align		4
.L_15:
        /*0058*/ 	.word	index@(_Z18add_multi_threadediPfS_)
        /*005c*/ 	.word	0x00000008


	//----- nvinfo : EIATTR_MIN_STACK_SIZE
	.align		4
.L_16:
        /*0060*/ 	.byte	0x04, 0x12
        /*0062*/ 	.short	(.L_18 - .L_17)
	.align		4
.L_17:
        /*0064*/ 	.word	index@(_Z19add_single_threadediPfS_)
        /*0068*/ 	.word	0x00000000
.L_18:


//--------------------- .nv.compat                --------------------------
	.section	.nv.compat,"",@"SHT_CUDA_COMPAT_INFO"
	.align	4
        /*0000*/ 	.byte	0x02, 0x09, 0x00, 0x00, 0x02, 0x02, 0x01, 0x00, 0x02, 0x05, 0x05, 0x00, 0x03, 0x07, 0x01, 0x01
        /*0010*/ 	.byte	0x02, 0x03, 0x00, 0x00, 0x02, 0x06, 0x01, 0x00, 0x04, 0x0b, 0x08, 0x00, 0x09, 0x00, 0x00, 0x00
        /*0020*/ 	.byte	0x00, 0x00, 0x00, 0x00


//--------------------- .nv.info._Z3addiPfS_      --------------------------
	.section	.nv.info._Z3addiPfS_,"",@"SHT_CUDA_INFO"
	.sectionflags	@""
	.align	4


	//----- nvinfo : EIATTR_CUDA_API_VERSION
	.align		4
        /*0000*/ 	.byte	0x04, 0x37
        /*0002*/ 	.short	(.L_20 - .L_19)
.L_19:
        /*0004*/ 	.word	0x00000082


	//----- nvinfo : EIATTR_KPARAM_INFO
	.align		4
.L_20:
        /*0008*/ 	.byte	0x04, 0x17
        /*000a*/ 	.short	(.L_22 - .L_21)
.L_21:
        /*000c*/ 	.word	0x00000000
        /*0010*/ 	.short	0x0002
        /*0012*/ 	.short	0x0010
        /*0014*/ 	.byte	0x00, 0xf5, 0x21, 0x00


	//----- nvinfo : EIATTR_KPARAM_INFO
	.align		4
.L_22:
        /*0018*/ 	.byte	0x04, 0x17
        /*001a*/ 	.short	(.L_24 - .L_23)
.L_23:
        /*001c*/ 	.word	0x00000000
        /*0020*/ 	.short	0x0001
        /*0022*/ 	.short	0x0008
        /*0024*/ 	.byte	0x00, 0xf5, 0x21, 0x00


	//----- nvinfo : EIATTR_KPARAM_INFO
	.align		4
.L_24:
        /*0028*/ 	.byte	0x04, 0x17
        /*002a*/ 	.short	(.L_26 - .L_25)
.L_25:
        /*002c*/ 	.word	0x00000000
        /*0030*/ 	.short	0x0000
        /*0032*/ 	.short	0x0000
        /*0034*/ 	.byte	0x00, 0xf0, 0x11, 0x00


	//----- nvinfo : EIATTR_SPARSE_MMA_MASK
	.align		4
.L_26:
        /*0038*/ 	.byte	0x03, 0x50
        /*003a*/ 	.short	0x0000


	//----- nvinfo : EIATTR_MAXREG_COUNT
	.align		4
        /*003c*/ 	.byte	0x03, 0x1b
        /*003e*/ 	.short	0x00ff


	//----- nvinfo : EIATTR_MERCURY_ISA_VERSION
	.align		4
        /*0040*/ 	.byte	0x03, 0x5f
        /*0042*/ 	.short	0x0101


	//----- nvinfo : EIATTR_VRC_CTA_INIT_COUNT
	.align		4
        /*0044*/ 	.byte	0x02, 0x4a
	.zero		1
	.zero		1


	//----- nvinfo : EIATTR_EXIT_INSTR_OFFSETS
	.align		4
        /*0048*/ 	.byte	0x04, 0x1c
        /*004a*/ 	.short	(.L_28 - .L_27)


	//   ....[0]....
.L_27:
        /*004c*/ 	.word	0x00000090


	//   ....[1]....
        /*0050*/ 	.word	0x00000380


	//   ....[2]....
        /*0054*/ 	.word	0x00000560


	//----- nvinfo : EIATTR_CRS_STACK_SIZE
	.align		4
.L_28:
        /*0058*/ 	.byte	0x04, 0x1e
        /*005a*/ 	.short	(.L_30 - .L_29)
.L_29:
        /*005c*/ 	.word	0x00000000


	//----- nvinfo : EIATTR_CBANK_PARAM_SIZE
	.align		4
.L_30:
        /*0060*/ 	.byte	0x03, 0x19
        /*0062*/ 	.short	0x0018


	//----- nvinfo : EIATTR_PARAM_CBANK
	.align		4
        /*0064*/ 	.byte	0x04, 0x0a
        /*0066*/ 	.short	(.L_32 - .L_31)
	.align		4
.L_31:
        /*0068*/ 	.word	index@(.nv.constant0._Z3addiPfS_)
        /*006c*/ 	.short	0x0380
        /*006e*/ 	.short	0x0018


	//----- nvinfo : EIATTR_SW_WAR
	.align		4
.L_32:
        /*0070*/ 	.byte	0x04, 0x36
        /*0072*/ 	.short	(.L_34 - .L_33)
.L_33:
        /*0074*/ 	.word	0x00000008
.L_34:


//--------------------- .nv.info._Z18add_multi_threadediPfS_ --------------------------
	.section	.nv.info._Z18add_multi_threadediPfS_,"",@"SHT_CUDA_INFO"
	.sectionflags	@""
	.align	4


	//----- nvinfo : EIATTR_CUDA_API_VERSION
	.align		4
        /*0000*/ 	.byte	0x04, 0x37
        /*0002*/ 	.short	(.L_36 - .L_35)
.L_35:
        /*0004*/ 	.word	0x00000082


	//----- nvinfo : EIATTR_KPARAM_INFO
	.align		4
.L_36:
        /*0008*/ 	.byte	0x04, 0x17
        /*000a*/ 	.short	(.L_38 - .L_37)
.L_37:
        /*000c*/ 	.word	0x00000000
        /*0010*/ 	.short	0x0002
        /*0012*/ 	.short	0x0010
        /*0014*/ 	.byte	0x00, 0xf5, 0x21, 0x00


	//----- nvinfo : EIATTR_KPARAM_INFO
	.align		4
.L_38:
        /*0018*/ 	.byte	0x04, 0x17
        /*001a*/ 	.short	(.L_40 - .L_39)
.L_39:
        /*001c*/ 	.word	0x00000000
        /*0020*/ 	.short	0x0001
        /*0022*/ 	.short	0x0008
        /*0024*/ 	.byte	0x00, 0xf5, 0x21, 0x00


	//----- nvinfo : EIATTR_KPARAM_INFO
	.align		4
.L_40:
        /*0028*/ 	.byte	0x04, 0x17
        /*002a*/ 	.short	(.L_42 - .L_41)
.L_41:
        /*002c*/ 	.word	0x00000000
        /*0030*/ 	.short	0x0000
        /*0032*/ 	.short	0x0000
        /*0034*/ 	.byte	0x00, 0xf0, 0x11, 0x00


	//----- nvinfo : EIATTR_SPARSE_MMA_MASK
	.align		4
.L_42:
        /*0038*/ 	.byte	0x03, 0x50
        /*003a*/ 	.short	0x0000


	//----- nvinfo : EIATTR_MAXREG_COUNT
	.align		4
        /*003c*/ 	.byte	0x03, 0x1b
        /*003e*/ 	.short	0x00ff


	//----- nvinfo : EIATTR_EXTERNS
	.align		4
        /*0040*/ 	.byte	0x04, 0x0f
        /*0042*/ 	.short	(.L_44 - .L_43)


	//   ....[0]....
	.align		4
.L_43:
        /*0044*/ 	.word	index@(vprintf)


	//----- nvinfo : EIATTR_MERCURY_ISA_VERSION
	.align		4
.L_44:
        /*0048*/ 	.byte	0x03, 0x5f
        /*004a*/ 	.short	0x0101


	//----- nvinfo : EIATTR_VRC_CTA_INIT_COUNT
	.align		4
        /*004c*/ 	.byte	0x02, 0x4a
	.zero		1
	.zero		1


	//----- nvinfo : EIATTR_SYSCALL_OFFSETS
	.align		4
        /*0050*/ 	.byte	0x04, 0x46
        /*0052*/ 	.short	(.L_46 - .L_45)


	//   ....[0]....
.L_45:
        /*0054*/ 	.word	0x00000380


	//   ....[1]....
        /*0058*/ 	.word	0x00000520


	//   ....[2]....
        /*005c*/ 	.word	0x00000640


	//   ....[3]....
        /*0060*/ 	.word	0x00000760


	//   ....[4]....
        /*0064*/ 	.word	0x00000880


	//----- nvinfo : EIATTR_EXIT_INSTR_OFFSETS
	.align		4
.L_46:
        /*0068*/ 	.byte	0x04, 0x1c
        /*006a*/ 	.short	(.L_48 - .L_47)


	//   ....[0]....
.L_47:
        /*006c*/ 	.word	0x000000a0


	//   ....[1]....
        /*0070*/ 	.word	0x00000480


	//   ....[2]....
        /*0074*/ 	.word	0x00000940


	//----- nvinfo : EIATTR_CRS_STACK_SIZE
	.align		4
.L_48:
        /*0078*/ 	.byte	0x04, 0x1e
        /*007a*/ 	.short	(.L_50 - .L_49)
.L_49:
        /*007c*/ 	.word	0x00000000


	//----- nvinfo : EIATTR_CBANK_PARAM_SIZE
	.align		4
.L_50:
        /*0080*/ 	.byte	0x03, 0x19
        /*0082*/ 	.short	0x0018


	//----- nvinfo : EIATTR_PARAM_CBANK
	.align		4
        /*0084*/ 	.byte	0x04, 0x0a
        /*0086*/ 	.short	(.L_52 - .L_51)
	.align		4
.L_51:
        /*0088*/ 	.word	index@(.nv.constant0._Z18add_multi_threadediPfS_)
        /*008c*/ 	.short	0x0380
        /*008e*/ 	.short	0x0018


	//----- nvinfo : EIATTR_SW_WAR
	.align		4
.L_52:
        /*0090*/ 	.byte	0x04, 0x36
        /*0092*/ 	.short	(.L_54 - .L_53)
.L_53:
        /*0094*/ 	.word	0x00000008
.L_54:


//--------------------- .nv.info._Z19add_single_threadediPfS_ --------------------------
	.section	.nv.info._Z19add_single_threadediPfS_,"",@"SHT_CUDA_INFO"
	.sectionflags	@""
	.align	4


	//----- nvinfo : EIATTR_CUDA_API_VERSION
	.align		4
        /*0000*/ 	.byte	0x04, 0x37
        /*0002*/ 	.short	(.L_56 - .L_55)
.L_55:
        /*0004*/ 	.word	0x00000082


	//----- nvinfo : EIATTR_KPARAM_INFO
	.align		4
.L_56:
        /*0008*/ 	.byte	0x04, 0x17
        /*000a*/ 	.short	(.L_58 - .L_57)
.L_57:
        /*000c*/ 	.word	0x00000000
        /*0010*/ 	.short	0x0002
        /*0012*/ 	.short	0x0010
        /*0014*/ 	.byte	0x00, 0xf5, 0x21, 0x00


	//----- nvinfo : EIATTR_KPARAM_INFO
	.align		4
.L_58:
        /*0018*/ 	.byte	0x04, 0x17
        /*001a*/ 	.short	(.L_60 - .L_59)
.L_59:
        /*001c*/ 	.word	0x00000000
        /*0020*/ 	.short	0x0001
        /*0022*/ 	.short	0x0008
        /*0024*/ 	.byte	0x00, 0xf5, 0x21, 0x00


	//----- nvinfo : EIATTR_KPARAM_INFO
	.align		4
.L_60:
        /*0028*/ 	.byte	0x04, 0x17
        /*002a*/ 	.short	(.L_62 - .L_61)
.L_61:
        /*002c*/ 	.word	0x00000000
        /*0030*/ 	.short	0x0000
        /*0032*/ 	.short	0x0000
        /*0034*/ 	.byte	0x00, 0xf0, 0x11, 0x00


	//----- nvinfo : EIATTR_SPARSE_MMA_MASK
	.align		4
.L_62:
        /*0038*/ 	.byte	0x03, 0x50
        /*003a*/ 	.short	0x0000


	//----- nvinfo : EIATTR_MAXREG_COUNT
	.align		4
        /*003c*/ 	.byte	0x03, 0x1b
        /*003e*/ 	.short	0x00ff


	//----- nvinfo : EIATTR_MERCURY_ISA_VERSION
	.align		4
        /*0040*/ 	.byte	0x03, 0x5f
        /*0042*/ 	.short	0x0101


	//----- nvinfo : EIATTR_VRC_CTA_INIT_COUNT
	.align		4
        /*0044*/ 	.byte	0x02, 0x4a
	.zero		1
	.zero		1


	//----- nvinfo : EIATTR_EXIT_INSTR_OFFSETS
	.align		4
        /*0048*/ 	.byte	0x04, 0x1c
        /*004a*/ 	.short	(.L_64 - .L_63)


	//   ....[0]....
.L_63:
        /*004c*/ 	.word	0x00000030


	//   ....[1]....
        /*0050*/ 	.word	0x00000600


	//   ....[2]....
        /*0054*/ 	.word	0x000008a0


	//   ....[3]....
        /*0058*/ 	.word	0x00000a40


	//   ....[4]....
        /*005c*/ 	.word	0x00000b90


	//----- nvinfo : EIATTR_CBANK_PARAM_SIZE
	.align		4
.L_64:
        /*0060*/ 	.byte	0x03, 0x19
        /*0062*/ 	.short	0x0018


	//----- nvinfo : EIATTR_PARAM_CBANK
	.align		4
        /*0064*/ 	.byte	0x04, 0x0a
        /*0066*/ 	.short	(.L_66 - .L_65)
	.align		4
.L_65:
        /*0068*/ 	.word	index@(.nv.constant0._Z19add_single_threadediPfS_)
        /*006c*/ 	.short	0x0380
        /*006e*/ 	.short	0x0018


	//----- nvinfo : EIATTR_SW_WAR
	.align		4
.L_66:
        /*0070*/ 	.byte	0x04, 0x36
        /*0072*/ 	.short	(.L_68 - .L_67)
.L_67:
        /*0074*/ 	.word	0x00000008
.L_68:


//--------------------- .nv.callgraph             --------------------------
	.section	.nv.callgraph,"",@"SHT_CUDA_CALLGRAPH"
	.align	4
	.sectionentsize	8
	.align		4
        /*0000*/ 	.word	0x00000000
	.align		4
        /*0004*/ 	.word	0xffffffff
	.align		4
        /*0008*/ 	.word	index@(_Z18add_multi_threadediPfS_)
	.align		4
        /*000c*/ 	.word	index@(vprintf)
	.align		4
        /*0010*/ 	.word	0x00000000
	.align		4
        /*0014*/ 	.word	0xfffffffe
	.align		4
        /*0018*/ 	.word	0x00000000
	.align		4
        /*001c*/ 	.word	0xfffffffd
	.align		4
        /*0020*/ 	.word	0x00000000
	.align		4
        /*0024*/ 	.word	0xfffffffc


//--------------------- .nv.constant4             --------------------------
	.section	.nv.constant4,"a",@progbits
	.align	8
	.align		8
.nv.constant4:
        /*0000*/ 	.dword	$str
	.align		8
        /*0008*/ 	.dword	vprintf


//--------------------- .text._Z3addiPfS_         --------------------------
	.section	.text._Z3addiPfS_,"ax",@progbits
	.align	128
        .global         _Z3addiPfS_
        .type           _Z3addiPfS_,@function
        .size           _Z3addiPfS_,(.L_x_21 - _Z3addiPfS_)
        .other          _Z3addiPfS_,@"STO_CUDA_ENTRY STV_DEFAULT"
_Z3addiPfS_:
.text._Z3addiPfS_:
[----:B------:R-:W-:Y:S01]  /*0000*/  LDC R1, c[0x0][0x37c] ;  /* 0x0000df00ff017b82 */ /* 0x000fe20000000800 */
[----:B------:R-:W0:Y:S07]  /*0010*/  S2R R3, SR_TID.X ;  /* 0x0000000000037919 */ /* 0x000e2e0000002100 */
[----:B------:R-:W0:Y:S01]  /*0020*/  S2UR UR4, SR_CTAID.X ;  /* 0x00000000000479c3 */ /* 0x000e220000002500 */
[----:B------:R-:W1:Y:S07]  /*0030*/  LDCU UR6, c[0x0][0x380] ;  /* 0x00007000ff0677ac */ /* 0x000e6e0008000800 */
[----:B------:R-:W0:Y:S01]  /*0040*/  LDC R0, c[0x0][0x360] ;  /* 0x0000d800ff007b82 */ /* 0x000e220000000800 */
[----:B------:R-:W2:Y:S01]  /*0050*/  LDCU UR5, c[0x0][0x370] ;  /* 0x00006e00ff0577ac */ /* 0x000ea20008000800 */
[----:B0-----:R-:W-:-:S02]  /*0060*/  IMAD R3, R0, UR4, R3 ;  /* 0x0000000400037c24 */ /* 0x001fc4000f8e0203 */
[----:B--2---:R-:W-:-:S03]  /*0070*/  IMAD R0, R0, UR5, RZ ;  /* 0x0000000500007c24 */ /* 0x004fc6000f8e02ff */
[----:B-1----:R-:W-:-:S13]  /*0080*/  ISETP.GE.AND P0, PT, R3, UR6, PT ;  /* 0x0000000603007c0c */ /* 0x002fda000bf06270 */
[----:B------:R-:W-:Y:S05]  /*0090*/  @P0 EXIT ;  /* 0x000000000000094d */ /* 0x000fea0003800000 */
[----:B------:R-:W0:Y:S01]  /*00a0*/  I2F.U32.RP R8, R0 ;  /* 0x0000000000087306 */ /* 0x000e220000209000 */
[C---:B------:R-:W-:Y:S01]  /*00b0*/  IMAD.IADD R2, R0.reuse, 0x1, R3 ;  /* 0x0000000100027824 */ /* 0x040fe200078e0203 */
[----:B------:R-:W-:Y:S01]  /*00c0*/  IADD3 R9, PT, PT, RZ, -R0, RZ ;  /* 0x80000000ff097210 */ /* 0x000fe20007ffe0ff */
[----:B------:R-:W1:Y:S01]  /*00d0*/  LDCU.64 UR4, c[0x0][0x358] ;  /* 0x00006b00ff0477ac */ /* 0x000e620008000a00 */
[----:B------:R-:W-:Y:S01]  /*00e0*/  ISETP.NE.U32.AND P2, PT, R0, RZ, PT ;  /* 0x000000ff0000720c */ /* 0x000fe20003f45070 */
[----:B------:R-:W-:Y:S01]  /*00f0*/  BSSY.RECONVERGENT B0, `(.L_x_0) ;  /* 0x0000028000007945 */ /* 0x000fe20003800200 */
[C---:B------:R-:W-:Y:S02]  /*0100*/  ISETP.GE.AND P0, PT, R2.reuse, UR6, PT ;  /* 0x0000000602007c0c */ /* 0x040fe4000bf06270 */
[----:B------:R-:W-:Y:S02]  /*0110*/  VIMNMX R7, PT, PT, R2, UR6, !PT ;  /* 0x0000000602077c48 */ /* 0x000fe4000ffe0100 */
[----:B------:R-:W-:-:S04]  /*0120*/  SEL R6, RZ, 0x1, P0 ;  /* 0x00000001ff067807 */ /* 0x000fc80000000000 */
[----:B------:R-:W-:Y:S01]  /*0130*/  IADD3 R7, PT, PT, R7, -R2, -R6 ;  /* 0x8000000207077210 */ /* 0x000fe20007ffe806 */
[----:B0-----:R-:W0:Y:S02]  /*0140*/  MUFU.RCP R8, R8 ;  /* 0x0000000800087308 */ /* 0x001e240000001000 */
[----:B0-----:R-:W-:-:S06]  /*0150*/  IADD3 R4, PT, PT, R8, 0xffffffe, RZ ;  /* 0x0ffffffe08047810 */ /* 0x001fcc0007ffe0ff */
[----:B------:R0:W2:Y:S02]  /*0160*/  F2I.FTZ.U32.TRUNC.NTZ R5, R4 ;  /* 0x0000000400057305 */ /* 0x0000a4000021f000 */
[----:B0-----:R-:W-:Y:S02]  /*0170*/  HFMA2 R4, -RZ, RZ, 0, 0 ;  /* 0x00000000ff047431 */ /* 0x001fe400000001ff */
[----:B--2---:R-:W-:-:S04]  /*0180*/  IMAD R9, R9, R5, RZ ;  /* 0x0000000509097224 */ /* 0x004fc800078e02ff */
[----:B------:R-:W-:-:S06]  /*0190*/  IMAD.HI.U32 R8, R5, R9, R4 ;  /* 0x0000000905087227 */ /* 0x000fcc00078e0004 */
[----:B------:R-:W-:-:S05]  /*01a0*/  IMAD.HI.U32 R5, R8, R7, RZ ;  /* 0x0000000708057227 */ /* 0x000fca00078e00ff */
[----:B------:R-:W-:-:S05]  /*01b0*/  IADD3 R2, PT, PT, -R5, RZ, RZ ;  /* 0x000000ff05027210 */ /* 0x000fca0007ffe1ff */
[----:B------:R-:W-:-:S05]  /*01c0*/  IMAD R7, R0, R2, R7 ;  /* 0x0000000200077224 */ /* 0x000fca00078e0207 */
[----:B------:R-:W-:-:S13]  /*01d0*/  ISETP.GE.U32.AND P0, PT, R7, R0, PT ;  /* 0x000000000700720c */ /* 0x000fda0003f06070 */
[----:B------:R-:W-:Y:S01]  /*01e0*/  @P0 IMAD.IADD R7, R7, 0x1, -R0 ;  /* 0x0000000107070824 */ /* 0x000fe200078e0a00 */
[----:B------:R-:W-:-:S04]  /*01f0*/  @P0 IADD3 R5, PT, PT, R5, 0x1, RZ ;  /* 0x0000000105050810 */ /* 0x000fc80007ffe0ff */
[----:B------:R-:W-:-:S13]  /*0200*/  ISETP.GE.U32.AND P1, PT, R7, R0, PT ;  /* 0x000000000700720c */ /* 0x000fda0003f26070 */
[----:B------:R-:W-:Y:S02]  /*0210*/  @P1 IADD3 R5, PT, PT, R5, 0x1, RZ ;  /* 0x0000000105051810 */ /* 0x000fe40007ffe0ff */
[----:B------:R-:W-:-:S05]  /*0220*/  @!P2 LOP3.LUT R5, RZ, R0, RZ, 0x33, !PT ;  /* 0x00000000ff05a212 */ /* 0x000fca00078e33ff */
[----:B------:R-:W-:-:S05]  /*0230*/  IMAD.IADD R2, R6, 0x1, R5 ;  /* 0x0000000106027824 */ /* 0x000fca00078e0205 */
[C---:B------:R-:W-:Y:S02]  /*0240*/  LOP3.LUT R4, R2.reuse, 0x3, RZ, 0xc0, !PT ;  /* 0x0000000302047812 */ /* 0x040fe400078ec0ff */
[----:B------:R-:W-:Y:S02]  /*0250*/  ISETP.GE.U32.AND P1, PT, R2, 0x3, PT ;  /* 0x000000030200780c */ /* 0x000fe40003f26070 */
[----:B------:R-:W-:-:S13]  /*0260*/  ISETP.NE.AND P0, PT, R4, 0x3, PT ;  /* 0x000000030400780c */ /* 0x000fda0003f05270 */
[----:B-1----:R-:W-:Y:S05]  /*0270*/  @!P0 BRA `(.L_x_1) ;  /* 0x00000000003c8947 */ /* 0x002fea0003800000 */
[----:B------:R-:W0:Y:S01]  /*0280*/  LDC.64 R8, c[0x0][0x390] ;  /* 0x0000e400ff087b82 */ /* 0x000e220000000a00 */
[----:B------:R-:W-:-:S04]  /*0290*/  IADD3 R2, PT, PT, R2, 0x1, RZ ;  /* 0x0000000102027810 */ /* 0x000fc80007ffe0ff */
[----:B------:R-:W-:-:S03]  /*02a0*/  LOP3.LUT R2, R2, 0x3, RZ, 0xc0, !PT ;  /* 0x0000000302027812 */ /* 0x000fc600078ec0ff */
[----:B------:R-:W1:Y:S01]  /*02b0*/  LDC.64 R10, c[0x0][0x388] ;  /* 0x0000e200ff0a7b82 */ /* 0x000e620000000a00 */
[----:B------:R-:W-:-:S07]  /*02c0*/  IADD3 R2, PT, PT, -R2, RZ, RZ ;  /* 0x000000ff02027210 */ /* 0x000fce0007ffe1ff */
.L_x_2:
[----:B-1----:R-:W-:-:S04]  /*02d0*/  IMAD.WIDE R6, R3, 0x4, R10 ;  /* 0x0000000403067825 */ /* 0x002fc800078e020a */
[----:B0-2---:R-:W-:Y:S02]  /*02e0*/  IMAD.WIDE R4, R3, 0x4, R8 ;  /* 0x0000000403047825 */ /* 0x005fe400078e0208 */
[----:B------:R-:W2:Y:S04]  /*02f0*/  LDG.E R6, desc[UR4][R6.64] ;  /* 0x0000000406067981 */ /* 0x000ea8000c1e1900 */
[----:B------:R-:W2:Y:S01]  /*0300*/  LDG.E R13, desc[UR4][R4.64] ;  /* 0x00000004040d7981 */ /* 0x000ea2000c1e1900 */
[----:B------:R-:W-:Y:S01]  /*0310*/  VIADD R2, R2, 0x1 ;  /* 0x0000000102027836 */ /* 0x000fe20000000000 */
[----:B------:R-:W-:-:S04]  /*0320*/  IADD3 R3, PT, PT, R0, R3, RZ ;  /* 0x0000000300037210 */ /* 0x000fc80007ffe0ff */
[----:B------:R-:W-:Y:S01]  /*0330*/  ISETP.NE.AND P0, PT, R2, RZ, PT ;  /* 0x000000ff0200720c */ /* 0x000fe20003f05270 */
[----:B--2---:R-:W-:-:S05]  /*0340*/  FADD R13, R6, R13 ;  /* 0x0000000d060d7221 */ /* 0x004fca0000000000 */
[----:B------:R2:W-:Y:S07]  /*0350*/  STG.E desc[UR4][R4.64], R13 ;  /* 0x0000000d04007986 */ /* 0x0005ee000c101904 */
[----:B------:R-:W-:Y:S05]  /*0360*/  @P0 BRA `(.L_x_2) ;  /* 0xfffffffc00d80947 */ /* 0x000fea000383ffff */
.L_x_1:
[----:B------:R-:W-:Y:S05]  /*0370*/  BSYNC.RECONVERGENT B0 ;  /* 0x0000000000007941 */ /* 0x000fea0003800200 */
.L_x_0:
[----:B------:R-:W-:Y:S05]  /*0380*/  @!P1 EXIT ;  /* 0x000000000000994d */ /* 0x000fea0003800000 */
.L_x_3:
[----:B-12---:R-:W0:Y:S08]  /*0390*/  LDC.64 R4, c[0x0][0x388] ;  /* 0x0000e200ff047b82 */ /* 0x006e300000000a00 */
[----:B------:R-:W1:Y:S01]  /*03a0*/  LDC.64 R6, c[0x0][0x390] ;  /* 0x0000e400ff067b82 */ /* 0x000e620000000a00 */
[----:B0-----:R-:W-:-:S05]  /*03b0*/  IMAD.WIDE R12, R3, 0x4, R4 ;  /* 0x00000004030c7825 */ /* 0x001fca00078e0204 */
[----:B------:R-:W2:Y:S01]  /*03c0*/  LDG.E R2, desc[UR4][R12.64] ;  /* 0x000000040c027981 */ /* 0x000ea2000c1e1900 */
[----:B-1----:R-:W-:-:S05]  /*03d0*/  IMAD.WIDE R14, R3, 0x4, R6 ;  /* 0x00000004030e7825 */ /* 0x002fca00078e0206 */
[----:B------:R-:W2:Y:S01]  /*03e0*/  LDG.E R5, desc[UR4][R14.64] ;  /* 0x000000040e057981 */ /* 0x000ea2000c1e1900 */
[----:B------:R-:W-:-:S04]  /*03f0*/  IMAD.WIDE R6, R0, 0x4, R14 ;  /* 0x0000000400067825 */ /* 0x000fc800078e020e */
[----:B--2---:R-:W-:Y:S01]  /*0400*/  FADD R17, R2, R5 ;  /* 0x0000000502117221 */ /* 0x004fe20000000000 */
[----:B------:R-:W-:-:S04]  /*0410*/  IMAD.WIDE R4, R0, 0x4, R12 ;  /* 0x0000000400047825 */ /* 0x000fc800078e020c */
[----:B------:R0:W-:Y:S04]  /*0420*/  STG.E desc[UR4][R14.64], R17 ;  /* 0x000000110e007986 */ /* 0x0001e8000c101904 */
[----:B------:R-:W2:Y:S04]  /*0430*/  LDG.E R2, desc[UR4][R4.64] ;  /* 0x0000000404027981 */ /* 0x000ea8000c1e1900 */
[----:B------:R-:W2:Y:S01]  /*0440*/  LDG.E R9, desc[UR4][R6.64] ;  /* 0x0000000406097981 */ /* 0x000ea2000c1e1900 */
[----:B------:R-:W-:-:S04]  /*0450*/  IMAD.WIDE R10, R0, 0x4, R6 ;  /* 0x00000004000a7825 */ /* 0x000fc800078e0206 */
[----:B--2---:R-:W-:Y:S01]  /*0460*/  FADD R19, R2, R9 ;  /* 0x0000000902137221 */ /* 0x004fe20000000000 */
[----:B------:R-:W-:-:S04]  /*0470*/  IMAD.WIDE R8, R0, 0x4, R4 ;  /* 0x0000000400087825 */ /* 0x000fc800078e0204 */
[----:B------:R1:W-:Y:S04]  /*0480*/  STG.E desc[UR4][R6.64], R19 ;  /* 0x0000001306007986 */ /* 0x0003e8000c101904 */
[----:B------:R-:W2:Y:S04]  /*0490*/  LDG.E R2, desc[UR4][R8.64] ;  /* 0x0000000408027981 */ /* 0x000ea8000c1e1900 */
[----:B------:R-:W2:Y:S01]  /*04a0*/  LDG.E R13, desc[UR4][R10.64] ;  /* 0x000000040a0d7981 */ /* 0x000ea2000c1e1900 */
[----:B0-----:R-:W-:-:S04]  /*04b0*/  IMAD.WIDE R14, R0, 0x4, R10 ;  /* 0x00000004000e7825 */ /* 0x001fc800078e020a */
[----:B--2---:R-:W-:Y:S01]  /*04c0*/  FADD R21, R2, R13 ;  /* 0x0000000d02157221 */ /* 0x004fe20000000000 */
[----:B------:R-:W-:-:S04]  /*04d0*/  IMAD.WIDE R12, R0, 0x4, R8 ;  /* 0x00000004000c7825 */ /* 0x000fc800078e0208 */
[----:B------:R1:W-:Y:S04]  /*04e0*/  STG.E desc[UR4][R10.64], R21 ;  /* 0x000000150a007986 */ /* 0x0003e8000c101904 */
[----:B------:R-:W2:Y:S04]  /*04f0*/  LDG.E R12, desc[UR4][R12.64] ;  /* 0x000000040c0c7981 */ /* 0x000ea8000c1e1900 */
[----:B------:R-:W2:Y:S01]  /*0500*/  LDG.E R5, desc[UR4][R14.64] ;  /* 0x000000040e057981 */ /* 0x000ea2000c1e1900 */
[----:B------:R-:W-:-:S04]  /*0510*/  LEA R3, R0, R3, 0x2 ;  /* 0x0000000300037211 */ /* 0x000fc800078e10ff */
[----:B------:R-:W-:Y:S01]  /*0520*/  ISETP.GE.AND P0, PT, R3, UR6, PT ;  /* 0x0000000603007c0c */ /* 0x000fe2000bf06270 */
[----:B--2---:R-:W-:-:S05]  /*0530*/  FADD R5, R12, R5 ;  /* 0x000000050c057221 */ /* 0x004fca0000000000 */
[----:B------:R1:W-:Y:S07]  /*0540*/  STG.E desc[UR4][R14.64], R5 ;  /* 0x000000050e007986 */ /* 0x0003ee000c101904 */
[----:B------:R-:W-:Y:S05]  /*0550*/  @!P0 BRA `(.L_x_3) ;  /* 0xfffffffc008c8947 */ /* 0x000fea000383ffff */
[----:B------:R-:W-:Y:S05]  /*0560*/  EXIT ;  /* 0x000000000000794d */ /* 0x000fea0003800000 */
.L_x_4:
[----:B------:R-:W-:-:S00]  /*0570*/  BRA `(.L_x_4) ;  /* 0xfffffffc00fc7947 */ /* 0x000fc0000383ffff */
[----:B------:R-:W-:-:S00]  /*0580*/  NOP ;  /* 0x0000000000007918 */ /* 0x000fc00000000000 */
[----:B------:R-:W-:-:S00]  /*0590*/  NOP ;  /* 0x0000000000007918 */ /* 0x000fc00000000000 */
[----:B------:R-:W-:-:S00]  /*05a0*/  NOP ;  /* 0x0000000000007918 */ /* 0x000fc00000000000 */
[----:B------:R-:W-:-:S00]  /*05b0*/  NOP ;  /* 0x0000000000007918 */ /* 0x000fc00000000000 */
[----:B------:R-:W-:-:S00]  /*05c0*/  NOP ;  /* 0x0000000000007918 */ /* 0x000fc00000000000 */
[----:B------:R-:W-:-:S00]  /*05d0*/  NOP ;  /* 0x0000000000007918 */ /* 0x000fc00000000000 */
[----:B------:R-:W-:-:S00]  /*05e0*/  NOP ;  /* 0x0000000000007918 */ /* 0x000fc00000000000 */
[----:B------:R-:W-:-:S00]  /*05f0*/  NOP ;  /* 0x0000000000007918 */ /* 0x000fc00000000000 */
.L_x_21:


//--------------------- .text._Z18add_multi_threadediPfS_ --------------------------
	.section	.text._Z18add_multi_threadediPfS_,"ax",@progbits
	.align	128
        .global         _Z18add_multi_threadediPfS_
        .type           _Z18add_multi_threadediPfS_,@function
        .size           _Z18add_multi_threadediPfS_,(.L_x_22 - _Z18add_multi_threadediPfS_)
        .other          _Z18add_multi_threadediPfS_,@"STO_CUDA_ENTRY STV_DEFAULT"
_Z18add_multi_threadediPfS_:
.text._Z18add_multi_threadediPfS_:
[----:B------:R-:W0:Y:S01]  /*0000*/  LDC R1, c[0x0][0x37c] ;  /* 0x0000df00ff017b82 */ /* 0x000e220000000800 */
[----:B------:R-:W1:Y:S01]  /*0010*/  S2R R22, SR_TID.X ;  /* 0x0000000000167919 */ /* 0x000e620000002100 */
[----:B------:R-:W1:Y:S01]  /*0020*/  LDCU UR6, c[0x0][0x380] ;  /* 0x00007000ff0677ac */ /* 0x000e620008000800 */
[----:B0-----:R-:W-:Y:S01]  /*0030*/  VIADD R1, R1, 0xfffffff8 ;  /* 0xfffffff801017836 */ /* 0x001fe20000000000 */
[----:B------:R-:W0:Y:S01]  /*0040*/  LDCU UR4, c[0x0][0x2f8] ;  /* 0x00005f00ff0477ac */ /* 0x000e220008000800 */
[----:B------:R-:W2:Y:S03]  /*0050*/  LDCU UR5, c[0x0][0x2fc] ;  /* 0x00005f80ff0577ac */ /* 0x000ea60008000800 */
[----:B------:R-:W3:Y:S01]  /*0060*/  LDC R19, c[0x0][0x360] ;  /* 0x0000d800ff137b82 */ /* 0x000ee20000000800 */
[----:B0-----:R-:W-:-:S05]  /*0070*/  IADD3 R18, P1, PT, R1, UR4, RZ ;  /* 0x0000000401127c10 */ /* 0x001fca000ff3e0ff */
[----:B--2---:R-:W-:Y:S01]  /*0080*/  IMAD.X R2, RZ, RZ, UR5, P1 ;  /* 0x00000005ff027e24 */ /* 0x004fe200088e06ff */
[----:B-1----:R-:W-:-:S13]  /*0090*/  ISETP.GE.AND P0, PT, R22, UR6, PT ;  /* 0x0000000616007c0c */ /* 0x002fda000bf06270 */
[----:B------:R-:W-:Y:S05]  /*00a0*/  @P0 EXIT ;  /* 0x000000000000094d */ /* 0x000fea0003800000 */
[----:B---3--:R-:W0:Y:S01]  /*00b0*/  I2F.U32.RP R6, R19 ;  /* 0x0000001300067306 */ /* 0x008e220000209000 */
[----:B------:R-:W-:Y:S01]  /*00c0*/  IMAD.IADD R0, R22, 0x1, R19 ;  /* 0x0000000116007824 */ /* 0x000fe200078e0213 */
[----:B------:R-:W-:Y:S01]  /*00d0*/  ISETP.NE.U32.AND P2, PT, R19, RZ, PT ;  /* 0x000000ff1300720c */ /* 0x000fe20003f45070 */
[----:B------:R-:W1:Y:S01]  /*00e0*/  LDCU.64 UR36, c[0x0][0x358] ;  /* 0x00006b00ff2477ac */ /* 0x000e620008000a00 */
[----:B------:R-:W-:Y:S02]  /*00f0*/  BSSY.RECONVERGENT B6, `(.L_x_5) ;  /* 0x0000037000067945 */ /* 0x000fe40003800200 */
[C---:B------:R-:W-:Y:S01]  /*0100*/  ISETP.GE.U32.AND P0, PT, R0.reuse, UR6, PT ;  /* 0x0000000600007c0c */ /* 0x040fe2000bf06070 */
[----:B------:R-:W2:Y:S01]  /*0110*/  LDCU UR42, c[0x0][0x380] ;  /* 0x00007000ff2a77ac */ /* 0x000ea20008000800 */
[----:B------:R-:W-:Y:S02]  /*0120*/  VIMNMX.U32 R3, PT, PT, R0, UR6, !PT ;  /* 0x0000000600037c48 */ /* 0x000fe4000ffe0000 */
[----:B------:R-:W-:Y:S01]  /*0130*/  SEL R23, RZ, 0x1, P0 ;  /* 0x00000001ff177807 */ /* 0x000fe20000000000 */
[----:B------:R-:W3:Y:S03]  /*0140*/  LDCU.64 UR38, c[0x0][0x388] ;  /* 0x00007100ff2677ac */ /* 0x000ee60008000a00 */
[----:B------:R-:W-:Y:S01]  /*0150*/  IADD3 R0, PT, PT, R3, -R0, -R23 ;  /* 0x8000000003007210 */ /* 0x000fe20007ffe817 */
[----:B0-----:R-:W0:Y:S01]  /*0160*/  MUFU.RCP R6, R6 ;  /* 0x0000000600067308 */ /* 0x001e220000001000 */
[----:B------:R-:W4:Y:S01]  /*0170*/  LDCU.64 UR40, c[0x0][0x390] ;  /* 0x00007200ff2877ac */ /* 0x000f220008000a00 */
[----:B0-----:R-:W-:-:S06]  /*0180*/  IADD3 R4, PT, PT, R6, 0xffffffe, RZ ;  /* 0x0ffffffe06047810 */ /* 0x001fcc0007ffe0ff */
[----:B------:R0:W5:Y:S02]  /*0190*/  F2I.FTZ.U32.TRUNC.NTZ R5, R4 ;  /* 0x0000000400057305 */ /* 0x000164000021f000 */
[----:B0-----:R-:W-:Y:S02]  /*01a0*/  HFMA2 R4, -RZ, RZ, 0, 0 ;  /* 0x00000000ff047431 */ /* 0x001fe400000001ff */
[----:B-----5:R-:W-:-:S04]  /*01b0*/  IMAD.MOV R8, RZ, RZ, -R5 ;  /* 0x000000ffff087224 */ /* 0x020fc800078e0a05 */
[----:B------:R-:W-:-:S04]  /*01c0*/  IMAD R7, R8, R19, RZ ;  /* 0x0000001308077224 */ /* 0x000fc800078e02ff */
[----:B------:R-:W-:-:S06]  /*01d0*/  IMAD.HI.U32 R5, R5, R7, R4 ;  /* 0x0000000705057227 */ /* 0x000fcc00078e0004 */
[----:B------:R-:W-:-:S04]  /*01e0*/  IMAD.HI.U32 R4, R5, R0, RZ ;  /* 0x0000000005047227 */ /* 0x000fc800078e00ff */
[----:B------:R-:W-:-:S04]  /*01f0*/  IMAD.MOV R3, RZ, RZ, -R4 ;  /* 0x000000ffff037224 */ /* 0x000fc800078e0a04 */
[----:B------:R-:W-:-:S05]  /*0200*/  IMAD R0, R19, R3, R0 ;  /* 0x0000000313007224 */ /* 0x000fca00078e0200 */
[----:B------:R-:W-:-:S13]  /*0210*/  ISETP.GE.U32.AND P0, PT, R0, R19, PT ;  /* 0x000000130000720c */ /* 0x000fda0003f06070 */
[----:B------:R-:W-:Y:S01]  /*0220*/  @P0 IMAD.IADD R0, R0, 0x1, -R19 ;  /* 0x0000000100000824 */ /* 0x000fe200078e0a13 */
[----:B------:R-:W-:-:S04]  /*0230*/  @P0 IADD3 R4, PT, PT, R4, 0x1, RZ ;  /* 0x0000000104040810 */ /* 0x000fc80007ffe0ff */
[----:B------:R-:W-:-:S13]  /*0240*/  ISETP.GE.U32.AND P1, PT, R0, R19, PT ;  /* 0x000000130000720c */ /* 0x000fda0003f26070 */
[----:B------:R-:W-:Y:S01]  /*0250*/  @P1 VIADD R4, R4, 0x1 ;  /* 0x0000000104041836 */ /* 0x000fe20000000000 */
[----:B------:R-:W-:-:S05]  /*0260*/  @!P2 LOP3.LUT R4, RZ, R19, RZ, 0x33, !PT ;  /* 0x00000013ff04a212 */ /* 0x000fca00078e33ff */
[----:B------:R-:W-:-:S05]  /*0270*/  IMAD.IADD R23, R23, 0x1, R4 ;  /* 0x0000000117177824 */ /* 0x000fca00078e0204 */
[----:B------:R-:W-:-:S04]  /*0280*/  LOP3.LUT R0, R23, 0x3, RZ, 0xc0, !PT ;  /* 0x0000000317007812 */ /* 0x000fc800078ec0ff */
[----:B------:R-:W-:-:S13]  /*0290*/  ISETP.NE.AND P0, PT, R0, 0x3, PT ;  /* 0x000000030000780c */ /* 0x000fda0003f05270 */
[----:B-1234-:R-:W-:Y:S05]  /*02a0*/  @!P0 BRA `(.L_x_6) ;  /* 0x00000000006c8947 */ /* 0x01efea0003800000 */
[----:B------:R-:W-:Y:S01]  /*02b0*/  IADD3 R0, PT, PT, R23, 0x1, RZ ;  /* 0x0000000117007810 */ /* 0x000fe20007ffe0ff */
[----:B------:R-:W-:-:S03]  /*02c0*/  IMAD.WIDE.U32 R16, R22, 0x4, RZ ;  /* 0x0000000416107825 */ /* 0x000fc600078e00ff */
[----:B------:R-:W-:-:S05]  /*02d0*/  LOP3.LUT R0, R0, 0x3, RZ, 0xc0, !PT ;  /* 0x0000000300007812 */ /* 0x000fca00078ec0ff */
[----:B------:R-:W-:-:S07]  /*02e0*/  IMAD.MOV R24, RZ, RZ, -R0 ;  /* 0x000000ffff187224 */ /* 0x000fce00078e0a00 */
.L_x_8:
[----:B------:R-:W-:Y:S01]  /*02f0*/  MOV R8, 0x8 ;  /* 0x0000000800087802 */ /* 0x000fe20000000f00 */
[----:B0-----:R0:W-:Y:S01]  /*0300*/  STL [R1], R22 ;  /* 0x0000001601007387 */ /* 0x0011e20000100800 */
[----:B------:R-:W1:Y:S01]  /*0310*/  LDCU.64 UR4, c[0x4][URZ] ;  /* 0x01000000ff0477ac */ /* 0x000e620008000a00 */
[----:B------:R-:W-:Y:S01]  /*0320*/  IMAD.MOV.U32 R6, RZ, RZ, R18 ;  /* 0x000000ffff067224 */ /* 0x000fe200078e0012 */
[----:B------:R-:W-:Y:S02]  /*0330*/  MOV R7, R2 ;  /* 0x0000000200077202 */ /* 0x000fe40000000f00 */
[----:B------:R-:W2:Y:S01]  /*0340*/  LDC.64 R8, c[0x4][R8] ;  /* 0x0100000008087b82 */ /* 0x000ea20000000a00 */
[----:B-1----:R-:W-:Y:S01]  /*0350*/  IMAD.U32 R4, RZ, RZ, UR4 ;  /* 0x00000004ff047e24 */ /* 0x002fe2000f8e00ff */
[----:B0-----:R-:W-:-:S07]  /*0360*/  MOV R5, UR5 ;  /* 0x0000000500057c02 */ /* 0x001fce0008000f00 */
[----:B------:R-:W-:-:S07]  /*0370*/  LEPC R20, `(.L_x_7) ;  /* 0x000000001014794e */ /* 0x000fce0000000000 */
[----:B--2---:R-:W-:Y:S05]  /*0380*/  CALL.ABS.NOINC R8 ;  /* 0x0000000008007343 */ /* 0x004fea0003c00000 */
.L_x_7:
[C---:B------:R-:W-:Y:S02]  /*0390*/  IADD3 R6, P0, PT, R16.reuse, UR38, RZ ;  /* 0x0000002610067c10 */ /* 0x040fe4000ff1e0ff */
[----:B------:R-:W-:Y:S02]  /*03a0*/  IADD3 R4, P1, PT, R16, UR40, RZ ;  /* 0x0000002810047c10 */ /* 0x000fe4000ff3e0ff */
[C---:B------:R-:W-:Y:S02]  /*03b0*/  IADD3.X R7, PT, PT, R17.reuse, UR39, RZ, P0, !PT ;  /* 0x0000002711077c10 */ /* 0x040fe400087fe4ff */
[----:B------:R-:W-:-:S03]  /*03c0*/  IADD3.X R5, PT, PT, R17, UR41, RZ, P1, !PT ;  /* 0x0000002911057c10 */ /* 0x000fc60008ffe4ff */
[----:B------:R-:W2:Y:S04]  /*03d0*/  LDG.E R6, desc[UR36][R6.64] ;  /* 0x0000002406067981 */ /* 0x000ea8000c1e1900 */
[----:B------:R-:W2:Y:S01]  /*03e0*/  LDG.E R3, desc[UR36][R4.64] ;  /* 0x0000002404037981 */ /* 0x000ea2000c1e1900 */
[----:B------:R-:W-:Y:S01]  /*03f0*/  VIADD R24, R24, 0x1 ;  /* 0x0000000118187836 */ /* 0x000fe20000000000 */
[C---:B------:R-:W-:Y:S01]  /*0400*/  IADD3 R22, PT, PT, R19.reuse, R22, RZ ;  /* 0x0000001613167210 */ /* 0x040fe20007ffe0ff */
[----:B------:R-:W-:-:S03]  /*0410*/  IMAD.WIDE.U32 R16, R19, 0x4, R16 ;  /* 0x0000000413107825 */ /* 0x000fc600078e0010 */
[----:B------:R-:W-:Y:S01]  /*0420*/  ISETP.NE.AND P0, PT, R24, RZ, PT ;  /* 0x000000ff1800720c */ /* 0x000fe20003f05270 */
[----:B--2---:R-:W-:-:S05]  /*0430*/  FADD R3, R6, R3 ;  /* 0x0000000306037221 */ /* 0x004fca0000000000 */
[----:B------:R0:W-:Y:S07]  /*0440*/  STG.E desc[UR36][R4.64], R3 ;  /* 0x0000000304007986 */ /* 0x0001ee000c101924 */
[----:B------:R-:W-:Y:S05]  /*0450*/  @P0 BRA `(.L_x_8) ;  /* 0xfffffffc00a40947 */ /* 0x000fea000383ffff */
.L_x_6:
[----:B------:R-:W-:Y:S05]  /*0460*/  BSYNC.RECONVERGENT B6 ;  /* 0x0000000000067941 */ /* 0x000fea0003800200 */
.L_x_5:
[----:B------:R-:W-:-:S13]  /*0470*/  ISETP.GE.U32.AND P0, PT, R23, 0x3, PT ;  /* 0x000000031700780c */ /* 0x000fda0003f06070 */
[----:B------:R-:W-:Y:S05]  /*0480*/  @!P0 EXIT ;  /* 0x000000000000894d */ /* 0x000fea0003800000 */
.L_x_13:
[----:B------:R-:W-:Y:S01]  /*0490*/  MOV R16, 0x8 ;  /* 0x0000000800107802 */ /* 0x000fe20000000f00 */
[----:B-1----:R1:W-:Y:S01]  /*04a0*/  STL [R1], R22 ;  /* 0x0000001601007387 */ /* 0x0023e20000100800 */
[----:B------:R-:W0:Y:S01]  /*04b0*/  LDCU.64 UR4, c[0x4][URZ] ;  /* 0x01000000ff0477ac */ /* 0x000e220008000a00 */
[----:B------:R-:W-:Y:S01]  /*04c0*/  IMAD.MOV.U32 R6, RZ, RZ, R18 ;  /* 0x000000ffff067224 */ /* 0x000fe200078e0012 */
[----:B------:R1:W2:Y:S01]  /*04d0*/  LDC.64 R8, c[0x4][R16] ;  /* 0x0100000010087b82 */ /* 0x0002a20000000a00 */
[----:B------:R-:W-:Y:S01]  /*04e0*/  MOV R7, R2 ;  /* 0x0000000200077202 */ /* 0x000fe20000000f00 */
[----:B0-----:R-:W-:Y:S01]  /*04f0*/  IMAD.U32 R4, RZ, RZ, UR4 ;  /* 0x00000004ff047e24 */ /* 0x001fe2000f8e00ff */
[----:B-1----:R-:W-:-:S07]  /*0500*/  MOV R5, UR5 ;  /* 0x0000000500057c02 */ /* 0x002fce0008000f00 */
[----:B------:R-:W-:-:S07]  /*0510*/  LEPC R20, `(.L_x_9) ;  /* 0x000000001014794e */ /* 0x000fce0000000000 */
[----:B--2---:R-:W-:Y:S05]  /*0520*/  CALL.ABS.NOINC R8 ;  /* 0x0000000008007343 */ /* 0x004fea0003c00000 */
.L_x_9:
[----:B------:R-:W0:Y:S01]  /*0530*/  LDC.64 R8, c[0x0][0x388] ;  /* 0x0000e200ff087b82 */ /* 0x000e220000000a00 */
[----:B------:R-:W1:Y:S07]  /*0540*/  LDCU.64 UR4, c[0x4][URZ] ;  /* 0x01000000ff0477ac */ /* 0x000e6e0008000a00 */
[----:B------:R-:W2:Y:S01]  /*0550*/  LDC.64 R10, c[0x0][0x390] ;  /* 0x0000e400ff0a7b82 */ /* 0x000ea20000000a00 */
[----:B0-----:R-:W-:-:S05]  /*0560*/  IMAD.WIDE.U32 R8, R22, 0x4, R8 ;  /* 0x0000000416087825 */ /* 0x001fca00078e0008 */
[----:B------:R-:W3:Y:S01]  /*0570*/  LDG.E R3, desc[UR36][R8.64] ;  /* 0x0000002408037981 */ /* 0x000ee2000c1e1900 */
[----:B--2---:R-:W-:-:S05]  /*0580*/  IMAD.WIDE.U32 R10, R22, 0x4, R10 ;  /* 0x00000004160a7825 */ /* 0x004fca00078e000a */
[----:B------:R-:W3:Y:S01]  /*0590*/  LDG.E R0, desc[UR36][R10.64] ;  /* 0x000000240a007981 */ /* 0x000ee2000c1e1900 */
[----:B------:R-:W-:Y:S01]  /*05a0*/  IMAD.IADD R22, R19, 0x1, R22 ;  /* 0x0000000113167824 */ /* 0x000fe200078e0216 */
[----:B------:R0:W2:Y:S04]  /*05b0*/  LDC.64 R12, c[0x4][R16] ;  /* 0x01000000100c7b82 */ /* 0x0000a80000000a00 */
[----:B------:R0:W-:Y:S01]  /*05c0*/  STL [R1], R22 ;  /* 0x0000001601007387 */ /* 0x0001e20000100800 */
[----:B-1----:R-:W-:Y:S01]  /*05d0*/  MOV R4, UR4 ;  /* 0x0000000400047c02 */ /* 0x002fe20008000f00 */
[----:B------:R-:W-:Y:S01]  /*05e0*/  IMAD.U32 R5, RZ, RZ, UR5 ;  /* 0x00000005ff057e24 */ /* 0x000fe2000f8e00ff */
[----:B------:R-:W-:Y:S01]  /*05f0*/  MOV R6, R18 ;  /* 0x0000001200067202 */ /* 0x000fe20000000f00 */
[----:B------:R-:W-:-:S02]  /*0600*/  IMAD.MOV.U32 R7, RZ, RZ, R2 ;  /* 0x000000ffff077224 */ /* 0x000fc400078e0002 */
[----:B---3--:R-:W-:-:S05]  /*0610*/  FADD R3, R3, R0 ;  /* 0x0000000003037221 */ /* 0x008fca0000000000 */
[----:B--2---:R0:W-:Y:S02]  /*0620*/  STG.E desc[UR36][R10.64], R3 ;  /* 0x000000030a007986 */ /* 0x0041e4000c101924 */
[----:B------:R-:W-:-:S07]  /*0630*/  LEPC R20, `(.L_x_10) ;  /* 0x000000001014794e */ /* 0x000fce0000000000 */
[----:B0-----:R-:W-:Y:S05]  /*0640*/  CALL.ABS.NOINC R12 ;  /* 0x000000000c007343 */ /* 0x001fea0003c00000 */
.L_x_10:
[----:B------:R-:W0:Y:S01]  /*0650*/  LDC.64 R8, c[0x0][0x388] ;  /* 0x0000e200ff087b82 */ /* 0x000e220000000a00 */
[----:B------:R-:W1:Y:S07]  /*0660*/  LDCU.64 UR4, c[0x4][URZ] ;  /* 0x01000000ff0477ac */ /* 0x000e6e0008000a00 */
[----:B------:R-:W2:Y:S01]  /*0670*/  LDC.64 R10, c[0x0][0x390] ;  /* 0x0000e400ff0a7b82 */ /* 0x000ea20000000a00 */
[----:B0-----:R-:W-:-:S05]  /*0680*/  IMAD.WIDE.U32 R8, R22, 0x4, R8 ;  /* 0x0000000416087825 */ /* 0x001fca00078e0008 */
[----:B------:R-:W3:Y:S01]  /*0690*/  LDG.E R3, desc[UR36][R8.64] ;  /* 0x0000002408037981 */ /* 0x000ee2000c1e1900 */
[----:B--2---:R-:W-:-:S05]  /*06a0*/  IMAD.WIDE.U32 R10, R22, 0x4, R10 ;  /* 0x00000004160a7825 */ /* 0x004fca00078e000a */
[----:B------:R-:W3:Y:S01]  /*06b0*/  LDG.E R0, desc[UR36][R10.64] ;  /* 0x000000240a007981 */ /* 0x000ee2000c1e1900 */
[----:B------:R-:W-:Y:S01]  /*06c0*/  IADD3 R22, PT, PT, R22, R19, RZ ;  /* 0x0000001316167210 */ /* 0x000fe20007ffe0ff */
[----:B------:R0:W2:Y:S04]  /*06d0*/  LDC.64 R12, c[0x4][R16] ;  /* 0x01000000100c7b82 */ /* 0x0000a80000000a00 */
[----:B------:R0:W-:Y:S01]  /*06e0*/  STL [R1], R22 ;  /* 0x0000001601007387 */ /* 0x0001e20000100800 */
[----:B-1----:R-:W-:Y:S01]  /*06f0*/  IMAD.U32 R4, RZ, RZ, UR4 ;  /* 0x00000004ff047e24 */ /* 0x002fe2000f8e00ff */
[----:B------:R-:W-:Y:S01]  /*0700*/  MOV R5, UR5 ;  /* 0x0000000500057c02 */ /* 0x000fe20008000f00 */
[----:B------:R-:W-:Y:S01]  /*0710*/  IMAD.MOV.U32 R6, RZ, RZ, R18 ;  /* 0x000000ffff067224 */ /* 0x000fe200078e0012 */
[----:B------:R-:W-:Y:S01]  /*0720*/  MOV R7, R2 ;  /* 0x0000000200077202 */ /* 0x000fe20000000f00 */
[----:B---3--:R-:W-:-:S05]  /*0730*/  FADD R3, R3, R0 ;  /* 0x0000000003037221 */ /* 0x008fca0000000000 */
[----:B--2---:R0:W-:Y:S02]  /*0740*/  STG.E desc[UR36][R10.64], R3 ;  /* 0x000000030a007986 */ /* 0x0041e4000c101924 */
[----:B------:R-:W-:-:S07]  /*0750*/  LEPC R20, `(.L_x_11) ;  /* 0x000000001014794e */ /* 0x000fce0000000000 */
[----:B0-----:R-:W-:Y:S05]  /*0760*/  CALL.ABS.NOINC R12 ;  /* 0x000000000c007343 */ /* 0x001fea0003c00000 */
.L_x_11:
        /* <DEDUP_REMOVED lines=8> */
[----:B------:R-:W0:Y:S04]  /*07f0*/  LDC.64 R16, c[0x4][R16] ;  /* 0x0100000010107b82 */ /* 0x000e280000000a00 */
[----:B------:R2:W-:Y:S01]  /*0800*/  STL [R1], R22 ;  /* 0x0000001601007387 */ /* 0x0005e20000100800 */
[----:B-1----:R-:W-:Y:S01]  /*0810*/  MOV R4, UR4 ;  /* 0x0000000400047c02 */ /* 0x002fe20008000f00 */
[----:B------:R-:W-:Y:S01]  /*0820*/  IMAD.U32 R5, RZ, RZ, UR5 ;  /* 0x00000005ff057e24 */ /* 0x000fe2000f8e00ff */
[----:B------:R-:W-:Y:S01]  /*0830*/  MOV R6, R18 ;  /* 0x0000001200067202 */ /* 0x000fe20000000f00 */
[----:B------:R-:W-:-:S02]  /*0840*/  IMAD.MOV.U32 R7, RZ, RZ, R2 ;  /* 0x000000ffff077224 */ /* 0x000fc400078e0002 */
[----:B---3--:R-:W-:-:S05]  /*0850*/  FADD R3, R3, R0 ;  /* 0x0000000003037221 */ /* 0x008fca0000000000 */
[----:B0-----:R2:W-:Y:S02]  /*0860*/  STG.E desc[UR36][R10.64], R3 ;  /* 0x000000030a007986 */ /* 0x0015e4000c101924 */
[----:B------:R-:W-:-:S07]  /*0870*/  LEPC R20, `(.L_x_12) ;  /* 0x000000001014794e */ /* 0x000fce0000000000 */
[----:B--2---:R-:W-:Y:S05]  /*0880*/  CALL.ABS.NOINC R16 ;  /* 0x0000000010007343 */ /* 0x004fea0003c00000 */
.L_x_12:
[----:B------:R-:W0:Y:S08]  /*0890*/  LDC.64 R4, c[0x0][0x388] ;  /* 0x0000e200ff047b82 */ /* 0x000e300000000a00 */
[----:B------:R-:W1:Y:S01]  /*08a0*/  LDC.64 R6, c[0x0][0x390] ;  /* 0x0000e400ff067b82 */ /* 0x000e620000000a00 */
[----:B0-----:R-:W-:-:S06]  /*08b0*/  IMAD.WIDE.U32 R4, R22, 0x4, R4 ;  /* 0x0000000416047825 */ /* 0x001fcc00078e0004 */
[----:B------:R-:W2:Y:S01]  /*08c0*/  LDG.E R4, desc[UR36][R4.64] ;  /* 0x0000002404047981 */ /* 0x000ea2000c1e1900 */
[----:B-1----:R-:W-:-:S05]  /*08d0*/  IMAD.WIDE.U32 R6, R22, 0x4, R6 ;  /* 0x0000000416067825 */ /* 0x002fca00078e0006 */
[----:B------:R-:W2:Y:S01]  /*08e0*/  LDG.E R3, desc[UR36][R6.64] ;  /* 0x0000002406037981 */ /* 0x000ea2000c1e1900 */
[----:B------:R-:W-:-:S04]  /*08f0*/  IADD3 R22, PT, PT, R22, R19, RZ ;  /* 0x0000001316167210 */ /* 0x000fc80007ffe0ff */
[----:B------:R-:W-:Y:S01]  /*0900*/  ISETP.GE.AND P0, PT, R22, UR42, PT ;  /* 0x0000002a16007c0c */ /* 0x000fe2000bf06270 */
[----:B--2---:R-:W-:-:S05]  /*0910*/  FADD R3, R4, R3 ;  /* 0x0000000304037221 */ /* 0x004fca0000000000 */
[----:B------:R1:W-:Y:S07]  /*0920*/  STG.E desc[UR36][R6.64], R3 ;  /* 0x0000000306007986 */ /* 0x0003ee000c101924 */
[----:B------:R-:W-:Y:S05]  /*0930*/  @!P0 BRA `(.L_x_13) ;  /* 0xfffffff800d48947 */ /* 0x000fea000383ffff */
[----:B------:R-:W-:Y:S05]  /*0940*/  EXIT ;  /* 0x000000000000794d */ /* 0x000fea0003800000 */
.L_x_14:
        /* <DEDUP_REMOVED lines=11> */
.L_x_22:


//--------------------- .text._Z19add_single_threadediPfS_ --------------------------
	.section	.text._Z19add_single_threadediPfS_,"ax",@progbits
	.align	128
        .global         _Z19add_single_threadediPfS_
        .type           _Z19add_single_threadediPfS_,@function
        .size           _Z19add_single_threadediPfS_,(.L_x_23 - _Z19add_single_threadediPfS_)
        .other          _Z19add_single_threadediPfS_,@"STO_CUDA_ENTRY STV_DEFAULT"
_Z19add_single_threadediPfS_:
.text._Z19add_single_threadediPfS_:
[----:B------:R-:W-:Y:S08]  /*0000*/  LDC R1, c[0x0][0x37c] ;  /* 0x0000df00ff017b82 */ /* 0x000ff00000000800 */
[----:B------:R-:W0:Y:S02]  /*0010*/  LDC R6, c[0x0][0x380] ;  /* 0x0000e000ff067b82 */ /* 0x000e240000000800 */
[----:B0-----:R-:W-:-:S13]  /*0020*/  ISETP.GE.AND P0, PT, R6, 0x1, PT ;  /* 0x000000010600780c */ /* 0x001fda0003f06270 */
[----:B------:R-:W-:Y:S05]  /*0030*/  @!P0 EXIT ;  /* 0x000000000000894d */ /* 0x000fea0003800000 */
[C---:B------:R-:W-:Y:S01]  /*0040*/  ISETP.GE.U32.AND P1, PT, R6.reuse, 0x10, PT ;  /* 0x000000100600780c */ /* 0x040fe20003f26070 */
[----:B------:R-:W0:Y:S01]  /*0050*/  LDCU.64 UR8, c[0x0][0x358] ;  /* 0x00006b00ff0877ac */ /* 0x000e220008000a00 */
[----:B------:R-:W-:Y:S01]  /*0060*/  LOP3.LUT R10, R6, 0xf, RZ, 0xc0, !PT ;  /* 0x0000000f060a7812 */ /* 0x000fe200078ec0ff */
[----:B------:R-:W-:-:S03]  /*0070*/  HFMA2 R0, -RZ, RZ, 0, 0 ;  /* 0x00000000ff007431 */ /* 0x000fc600000001ff */
[----:B------:R-:W-:-:S07]  /*0080*/  ISETP.NE.AND P0, PT, R10, RZ, PT ;  /* 0x000000ff0a00720c */ /* 0x000fce0003f05270 */
[----:B------:R-:W-:Y:S06]  /*0090*/  @!P1 BRA `(.L_x_15) ;  /* 0x0000000400589947 */ /* 0x000fec0003800000 */
[----:B------:R-:W1:Y:S01]  /*00a0*/  LDCU.64 UR6, c[0x0][0x388] ;  /* 0x00007100ff0677ac */ /* 0x000e620008000a00 */
[----:B------:R-:W-:Y:S01]  /*00b0*/  LOP3.LUT R0, R6, 0x7ffffff0, RZ, 0xc0, !PT ;  /* 0x7ffffff006007812 */ /* 0x000fe200078ec0ff */
[----:B------:R-:W2:Y:S03]  /*00c0*/  LDCU.64 UR4, c[0x0][0x390] ;  /* 0x00007200ff0477ac */ /* 0x000ea60008000a00 */
[----:B------:R-:W-:Y:S01]  /*00d0*/  IADD3 R7, PT, PT, -R0, RZ, RZ ;  /* 0x000000ff00077210 */ /* 0x000fe20007ffe1ff */
[----:B-1----:R-:W-:Y:S02]  /*00e0*/  UIADD3 UR6, UP0, UPT, UR6, 0x20, URZ ;  /* 0x0000002006067890 */ /* 0x002fe4000ff1e0ff */
[----:B--2---:R-:W-:Y:S02]  /*00f0*/  UIADD3 UR4, UP1, UPT, UR4, 0x20, URZ ;  /* 0x0000002004047890 */ /* 0x004fe4000ff3e0ff */
[----:B------:R-:W-:-:S02]  /*0100*/  UIADD3.X UR7, UPT, UPT, URZ, UR7, URZ, UP0, !UPT ;  /* 0x00000007ff077290 */ /* 0x000fc400087fe4ff */
[----:B------:R-:W-:Y:S01]  /*0110*/  MOV R12, UR6 ;  /* 0x00000006000c7c02 */ /* 0x000fe20008000f00 */
[----:B------:R-:W-:Y:S01]  /*0120*/  UIADD3.X UR5, UPT, UPT, URZ, UR5, URZ, UP1, !UPT ;  /* 0x00000005ff057290 */ /* 0x000fe20008ffe4ff */
[----:B------:R-:W-:Y:S02]  /*0130*/  MOV R8, UR4 ;  /* 0x0000000400087c02 */ /* 0x000fe40008000f00 */
[----:B------:R-:W-:-:S03]  /*0140*/  MOV R3, UR7 ;  /* 0x0000000700037c02 */ /* 0x000fc60008000f00 */
[----:B------:R-:W-:-:S07]  /*0150*/  MOV R9, UR5 ;  /* 0x0000000500097c02 */ /* 0x000fce0008000f00 */
.L_x_16:
[----:B------:R-:W-:Y:S02]  /*0160*/  MOV R2, R12 ;  /* 0x0000000c00027202 */ /* 0x000fe40000000f00 */
[----:B-1----:R-:W-:Y:S02]  /*0170*/  MOV R4, R8 ;  /* 0x0000000800047202 */ /* 0x002fe40000000f00 */
[----:B------:R-:W-:Y:S01]  /*0180*/  MOV R5, R9 ;  /* 0x0000000900057202 */ /* 0x000fe20000000f00 */
[----:B0-----:R-:W2:Y:S04]  /*0190*/  LDG.E R8, desc[UR8][R2.64+-0x20] ;  /* 0xffffe00802087981 */ /* 0x001ea8000c1e1900 */
[----:B------:R-:W2:Y:S04]  /*01a0*/  LDG.E R9, desc[UR8][R4.64+-0x20] ;  /* 0xffffe00804097981 */ /* 0x000ea8000c1e1900 */
[----:B------:R-:W3:Y:S04]  /*01b0*/  LDG.E R11, desc[UR8][R4.64+-0x1c] ;  /* 0xffffe408040b7981 */ /* 0x000ee8000c1e1900 */
[----:B------:R-:W4:Y:S04]  /*01c0*/  LDG.E R13, desc[UR8][R4.64+-0x18] ;  /* 0xffffe808040d7981 */ /* 0x000f28000c1e1900 */
[----:B------:R-:W5:Y:S01]  /*01d0*/  LDG.E R15, desc[UR8][R4.64+-0x14] ;  /* 0xffffec08040f7981 */ /* 0x000f62000c1e1900 */
[----:B--2---:R-:W-:-:S05]  /*01e0*/  FADD R9, R8, R9 ;  /* 0x0000000908097221 */ /* 0x004fca0000000000 */
[----:B------:R0:W-:Y:S04]  /*01f0*/  STG.E desc[UR8][R4.64+-0x20], R9 ;  /* 0xffffe00904007986 */ /* 0x0001e8000c101908 */
[----:B------:R-:W3:Y:S04]  /*0200*/  LDG.E R8, desc[UR8][R2.64+-0x1c] ;  /* 0xffffe40802087981 */ /* 0x000ee8000c1e1900 */
[----:B0-----:R-:W2:Y:S01]  /*0210*/  LDG.E R9, desc[UR8][R4.64+-0x10] ;  /* 0xfffff00804097981 */ /* 0x001ea2000c1e1900 */
[----:B---3--:R-:W-:-:S05]  /*0220*/  FADD R11, R8, R11 ;  /* 0x0000000b080b7221 */ /* 0x008fca0000000000 */
[----:B------:R0:W-:Y:S04]  /*0230*/  STG.E desc[UR8][R4.64+-0x1c], R11 ;  /* 0xffffe40b04007986 */ /* 0x0001e8000c101908 */
[----:B------:R-:W4:Y:S04]  /*0240*/  LDG.E R8, desc[UR8][R2.64+-0x18] ;  /* 0xffffe80802087981 */ /* 0x000f28000c1e1900 */
[----:B0-----:R-:W3:Y:S01]  /*0250*/  LDG.E R11, desc[UR8][R4.64+-0xc] ;  /* 0xfffff408040b7981 */ /* 0x001ee2000c1e1900 */
[----:B----4-:R-:W-:-:S05]  /*0260*/  FADD R13, R8, R13 ;  /* 0x0000000d080d7221 */ /* 0x010fca0000000000 */
[----:B------:R0:W-:Y:S04]  /*0270*/  STG.E desc[UR8][R4.64+-0x18], R13 ;  /* 0xffffe80d04007986 */ /* 0x0001e8000c101908 */
[----:B------:R-:W5:Y:S04]  /*0280*/  LDG.E R8, desc[UR8][R2.64+-0x14] ;  /* 0xffffec0802087981 */ /* 0x000f68000c1e1900 */
[----:B0-----:R-:W4:Y:S01]  /*0290*/  LDG.E R13, desc[UR8][R4.64+-0x8] ;  /* 0xfffff808040d7981 */ /* 0x001f22000c1e1900 */
[----:B-----5:R-:W-:-:S05]  /*02a0*/  FADD R15, R8, R15 ;  /* 0x0000000f080f7221 */ /* 0x020fca0000000000 */
[----:B------:R0:W-:Y:S04]  /*02b0*/  STG.E desc[UR8][R4.64+-0x14], R15 ;  /* 0xffffec0f04007986 */ /* 0x0001e8000c101908 */
[----:B------:R-:W2:Y:S04]  /*02c0*/  LDG.E R8, desc[UR8][R2.64+-0x10] ;  /* 0xfffff00802087981 */ /* 0x000ea8000c1e1900 */
[----:B0-----:R-:W5:Y:S01]  /*02d0*/  LDG.E R15, desc[UR8][R4.64+-0x4] ;  /* 0xfffffc08040f7981 */ /* 0x001f62000c1e1900 */
        /* <DEDUP_REMOVED lines=34> */
[----:B------:R-:W3:Y:S02]  /*0500*/  LDG.E R8, desc[UR8][R2.64+0x14] ;  /* 0x0000140802087981 */ /* 0x000ee4000c1e1900 */
[----:B---3--:R-:W-:-:S05]  /*0510*/  FADD R11, R8, R11 ;  /* 0x0000000b080b7221 */ /* 0x008fca0000000000 */
[----:B------:R1:W-:Y:S04]  /*0520*/  STG.E desc[UR8][R4.64+0x14], R11 ;  /* 0x0000140b04007986 */ /* 0x0003e8000c101908 */
[----:B------:R-:W4:Y:S01]  /*0530*/  LDG.E R8, desc[UR8][R2.64+0x18] ;  /* 0x0000180802087981 */ /* 0x000f22000c1e1900 */
[----:B------:R-:W-:Y:S01]  /*0540*/  IADD3 R7, PT, PT, R7, 0x10, RZ ;  /* 0x0000001007077810 */ /* 0x000fe20007ffe0ff */
[----:B----4-:R-:W-:-:S05]  /*0550*/  FADD R13, R8, R13 ;  /* 0x0000000d080d7221 */ /* 0x010fca0000000000 */
[----:B------:R1:W-:Y:S04]  /*0560*/  STG.E desc[UR8][R4.64+0x18], R13 ;  /* 0x0000180d04007986 */ /* 0x0003e8000c101908 */
[----:B------:R2:W5:Y:S01]  /*0570*/  LDG.E R8, desc[UR8][R2.64+0x1c] ;  /* 0x00001c0802087981 */ /* 0x000562000c1e1900 */
[----:B------:R-:W-:Y:S02]  /*0580*/  ISETP.NE.AND P1, PT, R7, RZ, PT ;  /* 0x000000ff0700720c */ /* 0x000fe40003f25270 */
[----:B------:R-:W-:-:S05]  /*0590*/  IADD3 R12, P2, PT, R2, 0x40, RZ ;  /* 0x00000040020c7810 */ /* 0x000fca0007f5e0ff */
[----:B--2---:R-:W-:Y:S02]  /*05a0*/  IMAD.X R3, RZ, RZ, R3, P2 ;  /* 0x000000ffff037224 */ /* 0x004fe400010e0603 */
[----:B-----5:R-:W-:Y:S01]  /*05b0*/  FADD R15, R8, R15 ;  /* 0x0000000f080f7221 */ /* 0x020fe20000000000 */
[----:B------:R-:W-:-:S04]  /*05c0*/  IADD3 R8, P3, PT, R4, 0x40, RZ ;  /* 0x0000004004087810 */ /* 0x000fc80007f7e0ff */
[----:B------:R1:W-:Y:S01]  /*05d0*/  STG.E desc[UR8][R4.64+0x1c], R15 ;  /* 0x00001c0f04007986 */ /* 0x0003e2000c101908 */
[----:B0-----:R-:W-:Y:S01]  /*05e0*/  IADD3.X R9, PT, PT, RZ, R5, RZ, P3, !PT ;  /* 0x00000005ff097210 */ /* 0x001fe20001ffe4ff */
[----:B------:R-:W-:Y:S07]  /*05f0*/  @P1 BRA `(.L_x_16) ;  /* 0xfffffff800d81947 */ /* 0x000fee000383ffff */
.L_x_15:
[----:B0-----:R-:W-:Y:S05]  /*0600*/  @!P0 EXIT ;  /* 0x000000000000894d */ /* 0x001fea0003800000 */
[----:B------:R-:W-:Y:S02]  /*0610*/  ISETP.GE.U32.AND P0, PT, R10, 0x8, PT ;  /* 0x000000080a00780c */ /* 0x000fe40003f06070 */
[----:B------:R-:W-:-:S04]  /*0620*/  LOP3.LUT R12, R6, 0x7, RZ, 0xc0, !PT ;  /* 0x00000007060c7812 */ /* 0x000fc800078ec0ff */
[----:B------:R-:W-:-:S07]  /*0630*/  ISETP.NE.AND P1, PT, R12, RZ, PT ;  /* 0x000000ff0c00720c */ /* 0x000fce0003f25270 */
[----:B------:R-:W-:Y:S06]  /*0640*/  @!P0 BRA `(.L_x_17) ;  /* 0x0000000000948947 */ /* 0x000fec0003800000 */
[----:B------:R-:W0:Y:S08]  /*0650*/  LDC.64 R2, c[0x0][0x388] ;  /* 0x0000e200ff027b82 */ /* 0x000e300000000a00 */
[----:B-1----:R-:W1:Y:S01]  /*0660*/  LDC.64 R4, c[0x0][0x390] ;  /* 0x0000e400ff047b82 */ /* 0x002e620000000a00 */
[----:B0-----:R-:W-:-:S05]  /*0670*/  IMAD.WIDE.U32 R2, R0, 0x4, R2 ;  /* 0x0000000400027825 */ /* 0x001fca00078e0002 */
[----:B------:R-:W2:Y:S01]  /*0680*/  LDG.E R7, desc[UR8][R2.64] ;  /* 0x0000000802077981 */ /* 0x000ea2000c1e1900 */
[----:B-1----:R-:W-:-:S05]  /*0690*/  IMAD.WIDE.U32 R4, R0, 0x4, R4 ;  /* 0x0000000400047825 */ /* 0x002fca00078e0004 */
[----:B------:R-:W2:Y:S04]  /*06a0*/  LDG.E R8, desc[UR8][R4.64] ;  /* 0x0000000804087981 */ /* 0x000ea8000c1e1900 */
[----:B------:R-:W3:Y:S04]  /*06b0*/  LDG.E R9, desc[UR8][R4.64+0x4] ;  /* 0x0000040804097981 */ /* 0x000ee8000c1e1900 */
[----:B------:R-:W4:Y:S04]  /*06c0*/  LDG.E R11, desc[UR8][R4.64+0x8] ;  /* 0x00000808040b7981 */ /* 0x000f28000c1e1900 */
[----:B------:R-:W5:Y:S01]  /*06d0*/  LDG.E R13, desc[UR8][R4.64+0xc] ;  /* 0x00000c08040d7981 */ /* 0x000f62000c1e1900 */
[----:B--2---:R-:W-:-:S05]  /*06e0*/  FADD R7, R7, R8 ;  /* 0x0000000807077221 */ /* 0x004fca0000000000 */
[----:B------:R-:W-:Y:S04]  /*06f0*/  STG.E desc[UR8][R4.64], R7 ;  /* 0x0000000704007986 */ /* 0x000fe8000c101908 */
[----:B------:R-:W3:Y:S02]  /*0700*/  LDG.E R8, desc[UR8][R2.64+0x4] ;  /* 0x0000040802087981 */ /* 0x000ee4000c1e1900 */
[----:B---3--:R-:W-:-:S05]  /*0710*/  FADD R9, R8, R9 ;  /* 0x0000000908097221 */ /* 0x008fca0000000000 */
[----:B------:R0:W-:Y:S04]  /*0720*/  STG.E desc[UR8][R4.64+0x4], R9 ;  /* 0x0000040904007986 */ /* 0x0001e8000c101908 */
[----:B------:R-:W4:Y:S04]  /*0730*/  LDG.E R8, desc[UR8][R2.64+0x8] ;  /* 0x0000080802087981 */ /* 0x000f28000c1e1900 */
[----:B0-----:R-:W2:Y:S01]  /*0740*/  LDG.E R9, desc[UR8][R4.64+0x14] ;  /* 0x0000140804097981 */ /* 0x001ea2000c1e1900 */
[----:B----4-:R-:W-:-:S05]  /*0750*/  FADD R11, R8, R11 ;  /* 0x0000000b080b7221 */ /* 0x010fca0000000000 */
[----:B------:R0:W-:Y:S04]  /*0760*/  STG.E desc[UR8][R4.64+0x8], R11 ;  /* 0x0000080b04007986 */ /* 0x0001e8000c101908 */
[----:B------:R-:W5:Y:S04]  /*0770*/  LDG.E R8, desc[UR8][R2.64+0xc] ;  /* 0x00000c0802087981 */ /* 0x000f68000c1e1900 */
[----:B0-----:R-:W3:Y:S01]  /*0780*/  LDG.E R11, desc[UR8][R4.64+0x18] ;  /* 0x00001808040b7981 */ /* 0x001ee2000c1e1900 */
[----:B-----5:R-:W-:-:S03]  /*0790*/  FADD R13, R8, R13 ;  /* 0x0000000d080d7221 */ /* 0x020fc60000000000 */
[----:B------:R-:W4:Y:S04]  /*07a0*/  LDG.E R8, desc[UR8][R4.64+0x10] ;  /* 0x0000100804087981 */ /* 0x000f28000c1e1900 */
[----:B------:R0:W-:Y:S04]  /*07b0*/  STG.E desc[UR8][R4.64+0xc], R13 ;  /* 0x00000c0d04007986 */ /* 0x0001e8000c101908 */
[----:B------:R-:W4:Y:S04]  /*07c0*/  LDG.E R7, desc[UR8][R2.64+0x10] ;  /* 0x0000100802077981 */ /* 0x000f28000c1e1900 */
[----:B0-----:R-:W5:Y:S01]  /*07d0*/  LDG.E R13, desc[UR8][R4.64+0x1c] ;  /* 0x00001c08040d7981 */ /* 0x001f62000c1e1900 */
[----:B----4-:R-:W-:-:S05]  /*07e0*/  FADD R7, R7, R8 ;  /* 0x0000000807077221 */ /* 0x010fca0000000000 */
[----:B------:R0:W-:Y:S04]  /*07f0*/  STG.E desc[UR8][R4.64+0x10], R7 ;  /* 0x0000100704007986 */ /* 0x0001e8000c101908 */
[----:B------:R-:W2:Y:S02]  /*0800*/  LDG.E R8, desc[UR8][R2.64+0x14] ;  /* 0x0000140802087981 */ /* 0x000ea4000c1e1900 */
[----:B--2---:R-:W-:-:S05]  /*0810*/  FADD R9, R8, R9 ;  /* 0x0000000908097221 */ /* 0x004fca0000000000 */
[----:B------:R0:W-:Y:S04]  /*0820*/  STG.E desc[UR8][R4.64+0x14], R9 ;  /* 0x0000140904007986 */ /* 0x0001e8000c101908 */
[----:B------:R-:W3:Y:S02]  /*0830*/  LDG.E R8, desc[UR8][R2.64+0x18] ;  /* 0x0000180802087981 */ /* 0x000ee4000c1e1900 */
[----:B---3--:R-:W-:-:S05]  /*0840*/  FADD R11, R8, R11 ;  /* 0x0000000b080b7221 */ /* 0x008fca0000000000 */
[----:B------:R0:W-:Y:S04]  /*0850*/  STG.E desc[UR8][R4.64+0x18], R11 ;  /* 0x0000180b04007986 */ /* 0x0001e8000c101908 */
[----:B------:R-:W5:Y:S01]  /*0860*/  LDG.E R8, desc[UR8][R2.64+0x1c] ;  /* 0x00001c0802087981 */ /* 0x000f62000c1e1900 */
[----:B------:R-:W-:Y:S01]  /*0870*/  IADD3 R0, PT, PT, R0, 0x8, RZ ;  /* 0x0000000800007810 */ /* 0x000fe20007ffe0ff */
[----:B-----5:R-:W-:-:S05]  /*0880*/  FADD R13, R8, R13 ;  /* 0x0000000d080d7221 */ /* 0x020fca0000000000 */
[----:B------:R0:W-:Y:S02]  /*0890*/  STG.E desc[UR8][R4.64+0x1c], R13 ;  /* 0x00001c0d04007986 */ /* 0x0001e4000c101908 */
.L_x_17:
[----:B------:R-:W-:Y:S05]  /*08a0*/  @!P1 EXIT ;  /* 0x000000000000994d */ /* 0x000fea0003800000 */
[----:B------:R-:W-:Y:S02]  /*08b0*/  ISETP.GE.U32.AND P0, PT, R12, 0x4, PT ;  /* 0x000000040c00780c */ /* 0x000fe40003f06070 */
[----:B------:R-:W-:-:S04]  /*08c0*/  LOP3.LUT R6, R6, 0x3, RZ, 0xc0, !PT ;  /* 0x0000000306067812 */ /* 0x000fc800078ec0ff */
[----:B------:R-:W-:-:S07]  /*08d0*/  ISETP.NE.AND P1, PT, R6, RZ, PT ;  /* 0x000000ff0600720c */ /* 0x000fce0003f25270 */
[----:B------:R-:W-:Y:S06]  /*08e0*/  @!P0 BRA `(.L_x_18) ;  /* 0x0000000000548947 */ /* 0x000fec0003800000 */
[----:B01----:R-:W0:Y:S08]  /*08f0*/  LDC.64 R4, c[0x0][0x388] ;  /* 0x0000e200ff047b82 */ /* 0x003e300000000a00 */
[----:B------:R-:W1:Y:S01]  /*0900*/  LDC.64 R2, c[0x0][0x390] ;  /* 0x0000e400ff027b82 */ /* 0x000e620000000a00 */
        /* <DEDUP_REMOVED lines=8> */
[----:B------:R2:W-:Y:S04]  /*0990*/  STG.E desc[UR8][R2.64], R7 ;  /* 0x0000000702007986 */ /* 0x0005e8000c101908 */
[----:B------:R-:W3:Y:S02]  /*09a0*/  LDG.E R8, desc[UR8][R4.64+0x4] ;  /* 0x0000040804087981 */ /* 0x000ee4000c1e1900 */
[----:B---3--:R-:W-:-:S05]  /*09b0*/  FADD R9, R8, R9 ;  /* 0x0000000908097221 */ /* 0x008fca0000000000 */
[----:B------:R2:W-:Y:S04]  /*09c0*/  STG.E desc[UR8][R2.64+0x4], R9 ;  /* 0x0000040902007986 */ /* 0x0005e8000c101908 */
[----:B------:R-:W4:Y:S02]  /*09d0*/  LDG.E R8, desc[UR8][R4.64+0x8] ;  /* 0x0000080804087981 */ /* 0x000f24000c1e1900 */
[----:B----4-:R-:W-:-:S05]  /*09e0*/  FADD R11, R8, R11 ;  /* 0x0000000b080b7221 */ /* 0x010fca0000000000 */
[----:B------:R2:W-:Y:S04]  /*09f0*/  STG.E desc[UR8][R2.64+0x8], R11 ;  /* 0x0000080b02007986 */ /* 0x0005e8000c101908 */
[----:B------:R-:W5:Y:S01]  /*0a00*/  LDG.E R8, desc[UR8][R4.64+0xc] ;  /* 0x00000c0804087981 */ /* 0x000f62000c1e1900 */
[----:B------:R-:W-:Y:S01]  /*0a10*/  IADD3 R0, PT, PT, R0, 0x4, RZ ;  /* 0x0000000400007810 */ /* 0x000fe20007ffe0ff */
[----:B-----5:R-:W-:-:S05]  /*0a20*/  FADD R13, R8, R13 ;  /* 0x0000000d080d7221 */ /* 0x020fca0000000000 */
[----:B------:R2:W-:Y:S02]  /*0a30*/  STG.E desc[UR8][R2.64+0xc], R13 ;  /* 0x00000c0d02007986 */ /* 0x0005e4000c101908 */
.L_x_18:
[----:B------:R-:W-:Y:S05]  /*0a40*/  @!P1 EXIT ;  /* 0x000000000000994d */ /* 0x000fea0003800000 */
[----:B--2---:R-:W2:Y:S01]  /*0a50*/  LDC.64 R2, c[0x0][0x390] ;  /* 0x0000e400ff027b82 */ /* 0x004ea20000000a00 */
[----:B------:R-:W-:-:S07]  /*0a60*/  IMAD.MOV R6, RZ, RZ, -R6 ;  /* 0x000000ffff067224 */ /* 0x000fce00078e0a06 */
[----:B01----:R-:W0:Y:S01]  /*0a70*/  LDC.64 R4, c[0x0][0x388] ;  /* 0x0000e200ff047b82 */ /* 0x003e220000000a00 */
[----:B--2---:R-:W-:-:S05]  /*0a80*/  IMAD.WIDE.U32 R2, R0, 0x4, R2 ;  /* 0x0000000400027825 */ /* 0x004fca00078e0002 */
[----:B------:R-:W-:Y:S01]  /*0a90*/  MOV R9, R3 ;  /* 0x0000000300097202 */ /* 0x000fe20000000f00 */
[----:B0-----:R-:W-:Y:S01]  /*0aa0*/  IMAD.WIDE.U32 R4, R0, 0x4, R4 ;  /* 0x0000000400047825 */ /* 0x001fe200078e0004 */
[----:B------:R-:W-:-:S07]  /*0ab0*/  MOV R0, R2 ;  /* 0x0000000200007202 */ /* 0x000fce0000000f00 */
.L_x_19:
[----:B0-----:R-:W-:Y:S02]  /*0ac0*/  MOV R2, R0 ;  /* 0x0000000000027202 */ /* 0x001fe40000000f00 */
[----:B------:R-:W-:Y:S01]  /*0ad0*/  MOV R3, R9 ;  /* 0x0000000900037202 */ /* 0x000fe20000000f00 */
[----:B------:R0:W2:Y:S04]  /*0ae0*/  LDG.E R0, desc[UR8][R4.64] ;  /* 0x0000000804007981 */ /* 0x0000a8000c1e1900 */
[----:B------:R-:W2:Y:S01]  /*0af0*/  LDG.E R7, desc[UR8][R2.64] ;  /* 0x0000000802077981 */ /* 0x000ea2000c1e1900 */
[----:B------:R-:W-:-:S04]  /*0b00*/  IADD3 R6, PT, PT, R6, 0x1, RZ ;  /* 0x0000000106067810 */ /* 0x000fc80007ffe0ff */
[----:B------:R-:W-:Y:S02]  /*0b10*/  ISETP.NE.AND P0, PT, R6, RZ, PT ;  /* 0x000000ff0600720c */ /* 0x000fe40003f05270 */
[----:B0-----:R-:W-:-:S04]  /*0b20*/  IADD3 R4, P2, PT, R4, 0x4, RZ ;  /* 0x0000000404047810 */ /* 0x001fc80007f5e0ff */
[----:B------:R-:W-:Y:S01]  /*0b30*/  IADD3.X R5, PT, PT, RZ, R5, RZ, P2, !PT ;  /* 0x00000005ff057210 */ /* 0x000fe200017fe4ff */
[----:B--2---:R-:W-:Y:S01]  /*0b40*/  FADD R7, R0, R7 ;  /* 0x0000000700077221 */ /* 0x004fe20000000000 */
[----:B------:R-:W-:-:S04]  /*0b50*/  IADD3 R0, P1, PT, R2, 0x4, RZ ;  /* 0x0000000402007810 */ /* 0x000fc80007f3e0ff */
[----:B------:R0:W-:Y:S01]  /*0b60*/  STG.E desc[UR8][R2.64], R7 ;  /* 0x0000000702007986 */ /* 0x0001e2000c101908 */
[----:B------:R-:W-:Y:S01]  /*0b70*/  IADD3.X R9, PT, PT, RZ, R3, RZ, P1, !PT ;  /* 0x00000003ff097210 */ /* 0x000fe20000ffe4ff */
[----:B------:R-:W-:Y:S07]  /*0b80*/  @P0 BRA `(.L_x_19) ;  /* 0xfffffffc00cc0947 */ /* 0x000fee000383ffff */
[----:B------:R-:W-:Y:S05]  /*0b90*/  EXIT ;  /* 0x000000000000794d */ /* 0x000fea0003800000 */
.L_x_20:
        /* <DEDUP_REMOVED lines=14> */
.L_x_23:


//--------------------- .nv.global.init           --------------------------
	.section	.nv.global.init,"aw",@progbits
.nv.global.init:
	.type		$str,@object
	.size		$str,(.L_0 - $str)
$str:
        /*0000*/ 	.byte	0x61, 0x72, 0x72, 0x61, 0x79, 0x20, 0x69, 0x64, 0x78, 0x20, 0x25, 0x64, 0x0a, 0x00
.L_0:


//--------------------- .nv.shared.reserved.0     --------------------------
	.section	.nv.shared.reserved.0,"aw",@nobits
	.weak		__nv_reservedSMEM_offset_0_alias
	.size		__nv_reservedSMEM_offset_0_alias, 0, 64
	.other		__nv_reservedSMEM_offset_0_alias,@"STO_CUDA_RESERVED_SHARED STV_DEFAULT"
__nv_reservedSMEM_offset_0_alias:
	.zero		0
	.zero		64


//--------------------- .nv.constant0._Z3addiPfS_ --------------------------
	.section	.nv.constant0._Z3addiPfS_,"a",@progbits
	.sectionflags	@""
	.align	4
.nv.constant0._Z3addiPfS_:
	.zero		920


//--------------------- .nv.constant0._Z18add_multi_threadediPfS_ --------------------------
	.section	.nv.constant0._Z18add_multi_threadediPfS_,"a",@progbits
	.sectionflags	@""
	.align	4
.nv.constant0._Z18add_multi_threadediPfS_:
	.zero		920


//--------------------- .nv.constant0._Z19add_single_threadediPfS_ --------------------------
	.section	.nv.constant0._Z19add_single_threadediPfS_,"a",@progbits
	.sectionflags	@""
	.align	4
.nv.constant0._Z19add_single_threadediPfS_:
	.zero		920


//--------------------- SYMBOLS --------------------------

	.type		.nv.reservedSmem.offset0,@object
	.size		.nv.reservedSmem.offset0,0x4
	.type		vprintf,@function
